//
// Generated by NVIDIA NVVM Compiler
//
// Compiler Build ID: CL-36424714
// Cuda compilation tools, release 13.0, V13.0.88
// Based on NVVM 20.0.0
//

.version 9.0
.target sm_100
.address_size 64

	// .globl	_Z20d_boxfilter_x_globalPfS_iii
// _ZZ20d_boxfilter_x_globalPfS_iiiE3sum has been demoted
.extern .shared .align 16 .b8 temp[];

.visible .entry _Z20d_boxfilter_x_globalPfS_iii(
	.param .u64 .ptr .align 1 _Z20d_boxfilter_x_globalPfS_iii_param_0,
	.param .u64 .ptr .align 1 _Z20d_boxfilter_x_globalPfS_iii_param_1,
	.param .u32 _Z20d_boxfilter_x_globalPfS_iii_param_2,
	.param .u32 _Z20d_boxfilter_x_globalPfS_iii_param_3,
	.param .u32 _Z20d_boxfilter_x_globalPfS_iii_param_4
)
{
	.reg .pred 	%p<49>;
	.reg .b32 	%r<303>;
	.reg .b32 	%f<101>;
	.reg .b64 	%rd<18>;
	// demoted variable
	.shared .align 4 .b8 _ZZ20d_boxfilter_x_globalPfS_iiiE3sum[140];
	ld.param.u64 	%rd4, [_Z20d_boxfilter_x_globalPfS_iii_param_0];
	ld.param.u64 	%rd5, [_Z20d_boxfilter_x_globalPfS_iii_param_1];
	ld.param.u32 	%r113, [_Z20d_boxfilter_x_globalPfS_iii_param_2];
	ld.param.u32 	%r115, [_Z20d_boxfilter_x_globalPfS_iii_param_3];
	ld.param.u32 	%r114, [_Z20d_boxfilter_x_globalPfS_iii_param_4];
	cvta.to.global.u64 	%rd1, %rd4;
	cvta.to.global.u64 	%rd2, %rd5;
	mov.u32 	%r302, %tid.x;
	mov.u32 	%r2, %ctaid.x;
	shl.b32 	%r3, %r114, 1;
	add.s32 	%r116, %r113, %r3;
	add.s32 	%r4, %r116, 255;
	shr.s32 	%r117, %r4, 31;
	shr.u32 	%r118, %r117, 24;
	add.s32 	%r119, %r4, %r118;
	shr.s32 	%r5, %r119, 8;
	and.b32  	%r6, %r119, -256;
	add.s32 	%r7, %r114, %r113;
	or.b32  	%r8, %r3, 1;
	cvt.rn.f32.s32 	%f4, %r8;
	rcp.rn.f32 	%f1, %f4;
	mov.b32 	%r120, 0;
	st.shared.u32 	[_ZZ20d_boxfilter_x_globalPfS_iiiE3sum], %r120;
	setp.ge.s32 	%p1, %r2, %r115;
	@%p1 bra 	$L__BB0_78;
	setp.ge.s32 	%p2, %r302, %r114;
	@%p2 bra 	$L__BB0_14;
	mul.lo.s32 	%r121, %r113, %r2;
	mul.wide.s32 	%rd6, %r121, 4;
	add.s64 	%rd7, %rd1, %rd6;
	ld.global.f32 	%f2, [%rd7];
	not.b32 	%r122, %r302;
	add.s32 	%r123, %r114, %r122;
	shr.u32 	%r124, %r123, 7;
	add.s32 	%r9, %r124, 1;
	and.b32  	%r10, %r9, 15;
	setp.lt.u32 	%p3, %r123, 1920;
	mov.u32 	%r281, %r302;
	@%p3 bra 	$L__BB0_5;
	and.b32  	%r125, %r9, 67108848;
	neg.s32 	%r280, %r125;
	shl.b32 	%r126, %r302, 2;
	mov.u32 	%r127, temp;
	add.s32 	%r128, %r126, %r127;
	add.s32 	%r279, %r128, 4096;
	mov.u32 	%r281, %r302;
$L__BB0_4:
	.pragma "nounroll";
	st.shared.f32 	[%r279+-4096], %f2;
	st.shared.f32 	[%r279+-3584], %f2;
	st.shared.f32 	[%r279+-3072], %f2;
	st.shared.f32 	[%r279+-2560], %f2;
	st.shared.f32 	[%r279+-2048], %f2;
	st.shared.f32 	[%r279+-1536], %f2;
	st.shared.f32 	[%r279+-1024], %f2;
	st.shared.f32 	[%r279+-512], %f2;
	st.shared.f32 	[%r279], %f2;
	st.shared.f32 	[%r279+512], %f2;
	st.shared.f32 	[%r279+1024], %f2;
	st.shared.f32 	[%r279+1536], %f2;
	st.shared.f32 	[%r279+2048], %f2;
	st.shared.f32 	[%r279+2560], %f2;
	st.shared.f32 	[%r279+3072], %f2;
	st.shared.f32 	[%r279+3584], %f2;
	add.s32 	%r281, %r281, 2048;
	add.s32 	%r280, %r280, 16;
	add.s32 	%r279, %r279, 8192;
	setp.eq.s32 	%p4, %r280, 0;
	@%p4 bra 	$L__BB0_5;
	bra.uni 	$L__BB0_4;
$L__BB0_5:
	setp.eq.s32 	%p5, %r10, 0;
	@%p5 bra 	$L__BB0_14;
	and.b32  	%r14, %r9, 7;
	setp.lt.u32 	%p6, %r10, 8;
	@%p6 bra 	$L__BB0_8;
	shl.b32 	%r129, %r281, 2;
	mov.u32 	%r130, temp;
	add.s32 	%r131, %r130, %r129;
	st.shared.f32 	[%r131], %f2;
	st.shared.f32 	[%r131+512], %f2;
	st.shared.f32 	[%r131+1024], %f2;
	st.shared.f32 	[%r131+1536], %f2;
	st.shared.f32 	[%r131+2048], %f2;
	st.shared.f32 	[%r131+2560], %f2;
	st.shared.f32 	[%r131+3072], %f2;
	st.shared.f32 	[%r131+3584], %f2;
	add.s32 	%r281, %r281, 1024;
$L__BB0_8:
	setp.eq.s32 	%p7, %r14, 0;
	@%p7 bra 	$L__BB0_14;
	and.b32  	%r17, %r9, 3;
	setp.lt.u32 	%p8, %r14, 4;
	@%p8 bra 	$L__BB0_11;
	shl.b32 	%r132, %r281, 2;
	mov.u32 	%r133, temp;
	add.s32 	%r134, %r133, %r132;
	st.shared.f32 	[%r134], %f2;
	st.shared.f32 	[%r134+512], %f2;
	st.shared.f32 	[%r134+1024], %f2;
	st.shared.f32 	[%r134+1536], %f2;
	add.s32 	%r281, %r281, 512;
$L__BB0_11:
	setp.eq.s32 	%p9, %r17, 0;
	@%p9 bra 	$L__BB0_14;
	shl.b32 	%r135, %r281, 2;
	mov.u32 	%r136, temp;
	add.s32 	%r274, %r136, %r135;
	neg.s32 	%r273, %r17;
$L__BB0_13:
	.pragma "nounroll";
	st.shared.f32 	[%r274], %f2;
	add.s32 	%r274, %r274, 512;
	add.s32 	%r273, %r273, 1;
	setp.ne.s32 	%p10, %r273, 0;
	@%p10 bra 	$L__BB0_13;
$L__BB0_14:
	setp.ge.s32 	%p11, %r302, %r113;
	@%p11 bra 	$L__BB0_21;
	mul.lo.s32 	%r26, %r113, %r2;
	not.b32 	%r137, %r302;
	add.s32 	%r27, %r113, %r137;
	and.b32  	%r138, %r27, 384;
	setp.eq.s32 	%p12, %r138, 384;
	mov.u32 	%r284, %r302;
	@%p12 bra 	$L__BB0_18;
	shr.u32 	%r139, %r27, 7;
	add.s32 	%r140, %r139, 1;
	and.b32  	%r141, %r140, 3;
	add.s32 	%r142, %r302, %r114;
	shl.b32 	%r143, %r142, 2;
	mov.u32 	%r144, temp;
	add.s32 	%r277, %r144, %r143;
	add.s32 	%r276, %r302, %r26;
	neg.s32 	%r275, %r141;
	shl.b32 	%r145, %r140, 7;
	and.b32  	%r146, %r145, 384;
	add.s32 	%r284, %r302, %r146;
$L__BB0_17:
	.pragma "nounroll";
	mul.wide.s32 	%rd8, %r276, 4;
	add.s64 	%rd9, %rd1, %rd8;
	ld.global.f32 	%f5, [%rd9];
	st.shared.f32 	[%r277], %f5;
	add.s32 	%r277, %r277, 512;
	add.s32 	%r276, %r276, 128;
	add.s32 	%r275, %r275, 1;
	setp.ne.s32 	%p13, %r275, 0;
	@%p13 bra 	$L__BB0_17;
$L__BB0_18:
	setp.lt.u32 	%p14, %r27, 384;
	@%p14 bra 	$L__BB0_21;
	add.s64 	%rd3, %rd1, 1024;
	add.s32 	%r283, %r284, %r26;
	add.s32 	%r147, %r284, %r114;
	shl.b32 	%r148, %r147, 2;
	mov.u32 	%r149, temp;
	add.s32 	%r150, %r148, %r149;
	add.s32 	%r282, %r150, 1024;
$L__BB0_20:
	mul.wide.s32 	%rd10, %r283, 4;
	add.s64 	%rd11, %rd3, %rd10;
	ld.global.f32 	%f6, [%rd11+-1024];
	st.shared.f32 	[%r282+-1024], %f6;
	ld.global.f32 	%f7, [%rd11+-512];
	st.shared.f32 	[%r282+-512], %f7;
	ld.global.f32 	%f8, [%rd11];
	st.shared.f32 	[%r282], %f8;
	ld.global.f32 	%f9, [%rd11+512];
	st.shared.f32 	[%r282+512], %f9;
	add.s32 	%r284, %r284, 512;
	add.s32 	%r283, %r283, 512;
	add.s32 	%r282, %r282, 2048;
	setp.lt.s32 	%p15, %r284, %r113;
	@%p15 bra 	$L__BB0_20;
$L__BB0_21:
	sub.s32 	%r151, %r6, %r7;
	setp.ge.s32 	%p16, %r302, %r151;
	@%p16 bra 	$L__BB0_34;
	mad.lo.s32 	%r152, %r113, %r2, %r113;
	mul.wide.s32 	%rd12, %r152, 4;
	add.s64 	%rd13, %rd1, %rd12;
	ld.global.f32 	%f3, [%rd13+-4];
	not.b32 	%r153, %r302;
	add.s32 	%r154, %r6, %r153;
	sub.s32 	%r155, %r154, %r7;
	shr.u32 	%r156, %r155, 7;
	add.s32 	%r47, %r156, 1;
	and.b32  	%r48, %r47, 15;
	setp.lt.u32 	%p17, %r155, 1920;
	mov.u32 	%r288, %r302;
	@%p17 bra 	$L__BB0_25;
	and.b32  	%r157, %r47, 67108848;
	neg.s32 	%r286, %r157;
	add.s32 	%r158, %r302, %r114;
	add.s32 	%r159, %r158, %r113;
	shl.b32 	%r160, %r159, 2;
	mov.u32 	%r161, temp;
	add.s32 	%r162, %r160, %r161;
	add.s32 	%r285, %r162, 4096;
	mov.u32 	%r288, %r302;
$L__BB0_24:
	.pragma "nounroll";
	st.shared.f32 	[%r285+-4096], %f3;
	st.shared.f32 	[%r285+-3584], %f3;
	st.shared.f32 	[%r285+-3072], %f3;
	st.shared.f32 	[%r285+-2560], %f3;
	st.shared.f32 	[%r285+-2048], %f3;
	st.shared.f32 	[%r285+-1536], %f3;
	st.shared.f32 	[%r285+-1024], %f3;
	st.shared.f32 	[%r285+-512], %f3;
	st.shared.f32 	[%r285], %f3;
	st.shared.f32 	[%r285+512], %f3;
	st.shared.f32 	[%r285+1024], %f3;
	st.shared.f32 	[%r285+1536], %f3;
	st.shared.f32 	[%r285+2048], %f3;
	st.shared.f32 	[%r285+2560], %f3;
	st.shared.f32 	[%r285+3072], %f3;
	st.shared.f32 	[%r285+3584], %f3;
	add.s32 	%r288, %r288, 2048;
	add.s32 	%r286, %r286, 16;
	add.s32 	%r285, %r285, 8192;
	setp.ne.s32 	%p18, %r286, 0;
	@%p18 bra 	$L__BB0_24;
$L__BB0_25:
	setp.eq.s32 	%p19, %r48, 0;
	@%p19 bra 	$L__BB0_34;
	and.b32  	%r64, %r47, 7;
	setp.lt.u32 	%p20, %r48, 8;
	@%p20 bra 	$L__BB0_28;
	add.s32 	%r163, %r288, %r7;
	shl.b32 	%r164, %r163, 2;
	mov.u32 	%r165, temp;
	add.s32 	%r166, %r165, %r164;
	st.shared.f32 	[%r166], %f3;
	st.shared.f32 	[%r166+512], %f3;
	st.shared.f32 	[%r166+1024], %f3;
	st.shared.f32 	[%r166+1536], %f3;
	st.shared.f32 	[%r166+2048], %f3;
	st.shared.f32 	[%r166+2560], %f3;
	st.shared.f32 	[%r166+3072], %f3;
	st.shared.f32 	[%r166+3584], %f3;
	add.s32 	%r288, %r288, 1024;
$L__BB0_28:
	setp.eq.s32 	%p21, %r64, 0;
	@%p21 bra 	$L__BB0_34;
	and.b32  	%r67, %r47, 3;
	setp.lt.u32 	%p22, %r64, 4;
	@%p22 bra 	$L__BB0_31;
	add.s32 	%r167, %r288, %r7;
	shl.b32 	%r168, %r167, 2;
	mov.u32 	%r169, temp;
	add.s32 	%r170, %r169, %r168;
	st.shared.f32 	[%r170], %f3;
	st.shared.f32 	[%r170+512], %f3;
	st.shared.f32 	[%r170+1024], %f3;
	st.shared.f32 	[%r170+1536], %f3;
	add.s32 	%r288, %r288, 512;
$L__BB0_31:
	setp.eq.s32 	%p23, %r67, 0;
	@%p23 bra 	$L__BB0_34;
	add.s32 	%r171, %r288, %r114;
	add.s32 	%r172, %r171, %r113;
	shl.b32 	%r173, %r172, 2;
	mov.u32 	%r174, temp;
	add.s32 	%r292, %r174, %r173;
	neg.s32 	%r291, %r67;
$L__BB0_33:
	.pragma "nounroll";
	st.shared.f32 	[%r292], %f3;
	add.s32 	%r292, %r292, 512;
	add.s32 	%r291, %r291, 1;
	setp.ne.s32 	%p24, %r291, 0;
	@%p24 bra 	$L__BB0_33;
$L__BB0_34:
	bar.sync 	0;
	setp.lt.s32 	%p25, %r4, 256;
	@%p25 bra 	$L__BB0_71;
	neg.s32 	%r301, %r5;
	shl.b32 	%r77, %r302, 3;
	shl.b32 	%r177, %r302, 9;
	or.b32  	%r78, %r177, 508;
	shl.b32 	%r178, %r302, 4;
	or.b32  	%r79, %r178, 12;
	shl.b32 	%r179, %r302, 8;
	or.b32  	%r80, %r179, 252;
	shl.b32 	%r180, %r302, 5;
	or.b32  	%r81, %r180, 28;
	shl.b32 	%r181, %r302, 7;
	or.b32  	%r82, %r181, 124;
	shl.b32 	%r182, %r302, 6;
	mov.u32 	%r183, temp;
	add.s32 	%r300, %r183, 1020;
	mov.u32 	%r184, _ZZ20d_boxfilter_x_globalPfS_iiiE3sum;
	add.s32 	%r299, %r184, 4;
	or.b32  	%r83, %r182, 60;
$L__BB0_36:
	setp.gt.u32 	%p26, %r302, 127;
	add.s32 	%r107, %r300, %r77;
	@%p26 bra 	$L__BB0_38;
	ld.shared.v2.f32 	{%f10, %f11}, [%r107+-1020];
	add.f32 	%f12, %f10, %f11;
	st.shared.f32 	[%r107+-1016], %f12;
$L__BB0_38:
	setp.gt.u32 	%p27, %r302, 63;
	bar.sync 	0;
	@%p27 bra 	$L__BB0_40;
	add.s32 	%r185, %r300, %r79;
	ld.shared.f32 	%f13, [%r185+-1028];
	ld.shared.f32 	%f14, [%r185+-1020];
	add.f32 	%f15, %f13, %f14;
	st.shared.f32 	[%r185+-1020], %f15;
$L__BB0_40:
	setp.gt.u32 	%p28, %r302, 31;
	bar.sync 	0;
	@%p28 bra 	$L__BB0_42;
	add.s32 	%r186, %r300, %r81;
	ld.shared.f32 	%f16, [%r186+-1036];
	ld.shared.f32 	%f17, [%r186+-1020];
	add.f32 	%f18, %f16, %f17;
	st.shared.f32 	[%r186+-1020], %f18;
$L__BB0_42:
	setp.gt.u32 	%p29, %r302, 15;
	bar.sync 	0;
	@%p29 bra 	$L__BB0_44;
	add.s32 	%r187, %r300, %r83;
	ld.shared.f32 	%f19, [%r187+-1052];
	ld.shared.f32 	%f20, [%r187+-1020];
	add.f32 	%f21, %f19, %f20;
	st.shared.f32 	[%r187+-1020], %f21;
$L__BB0_44:
	setp.gt.u32 	%p30, %r302, 7;
	bar.sync 	0;
	@%p30 bra 	$L__BB0_46;
	add.s32 	%r188, %r300, %r82;
	ld.shared.f32 	%f22, [%r188+-1084];
	ld.shared.f32 	%f23, [%r188+-1020];
	add.f32 	%f24, %f22, %f23;
	st.shared.f32 	[%r188+-1020], %f24;
$L__BB0_46:
	setp.gt.u32 	%p31, %r302, 3;
	bar.sync 	0;
	@%p31 bra 	$L__BB0_48;
	add.s32 	%r189, %r300, %r80;
	ld.shared.f32 	%f25, [%r189+-1148];
	ld.shared.f32 	%f26, [%r189+-1020];
	add.f32 	%f27, %f25, %f26;
	st.shared.f32 	[%r189+-1020], %f27;
$L__BB0_48:
	setp.gt.u32 	%p32, %r302, 1;
	bar.sync 	0;
	@%p32 bra 	$L__BB0_50;
	add.s32 	%r190, %r300, %r78;
	ld.shared.f32 	%f28, [%r190+-1276];
	ld.shared.f32 	%f29, [%r190+-1020];
	add.f32 	%f30, %f28, %f29;
	st.shared.f32 	[%r190+-1020], %f30;
$L__BB0_50:
	setp.ne.s32 	%p33, %r302, 0;
	bar.sync 	0;
	@%p33 bra 	$L__BB0_52;
	ld.shared.f32 	%f31, [%r300+-512];
	ld.shared.f32 	%f32, [%r300];
	add.f32 	%f33, %f31, %f32;
	st.shared.f32 	[%r300], %f33;
$L__BB0_52:
	setp.ne.s32 	%p34, %r302, 0;
	bar.sync 	0;
	@%p34 bra 	$L__BB0_54;
	ld.shared.f32 	%f34, [%r300];
	ld.shared.f32 	%f35, [%r299+-4];
	add.f32 	%f36, %f34, %f35;
	st.shared.f32 	[%r299], %f36;
	mov.b32 	%r191, 0;
	st.shared.u32 	[%r300], %r191;
$L__BB0_54:
	setp.ne.s32 	%p35, %r302, 0;
	bar.sync 	0;
	@%p35 bra 	$L__BB0_56;
	ld.shared.f32 	%f37, [%r300+-512];
	ld.shared.f32 	%f38, [%r300];
	st.shared.f32 	[%r300+-512], %f38;
	add.f32 	%f39, %f37, %f38;
	st.shared.f32 	[%r300], %f39;
$L__BB0_56:
	setp.gt.u32 	%p36, %r302, 1;
	bar.sync 	0;
	@%p36 bra 	$L__BB0_58;
	add.s32 	%r192, %r300, %r78;
	ld.shared.f32 	%f40, [%r192+-1276];
	ld.shared.f32 	%f41, [%r192+-1020];
	st.shared.f32 	[%r192+-1276], %f41;
	add.f32 	%f42, %f40, %f41;
	st.shared.f32 	[%r192+-1020], %f42;
$L__BB0_58:
	setp.gt.u32 	%p37, %r302, 3;
	bar.sync 	0;
	@%p37 bra 	$L__BB0_60;
	add.s32 	%r193, %r300, %r80;
	ld.shared.f32 	%f43, [%r193+-1148];
	ld.shared.f32 	%f44, [%r193+-1020];
	st.shared.f32 	[%r193+-1148], %f44;
	add.f32 	%f45, %f43, %f44;
	st.shared.f32 	[%r193+-1020], %f45;
$L__BB0_60:
	setp.gt.u32 	%p38, %r302, 7;
	bar.sync 	0;
	@%p38 bra 	$L__BB0_62;
	add.s32 	%r194, %r300, %r82;
	ld.shared.f32 	%f46, [%r194+-1084];
	ld.shared.f32 	%f47, [%r194+-1020];
	st.shared.f32 	[%r194+-1084], %f47;
	add.f32 	%f48, %f46, %f47;
	st.shared.f32 	[%r194+-1020], %f48;
$L__BB0_62:
	setp.gt.u32 	%p39, %r302, 15;
	bar.sync 	0;
	@%p39 bra 	$L__BB0_64;
	add.s32 	%r195, %r300, %r83;
	ld.shared.f32 	%f49, [%r195+-1052];
	ld.shared.f32 	%f50, [%r195+-1020];
	st.shared.f32 	[%r195+-1052], %f50;
	add.f32 	%f51, %f49, %f50;
	st.shared.f32 	[%r195+-1020], %f51;
$L__BB0_64:
	setp.gt.u32 	%p40, %r302, 31;
	bar.sync 	0;
	@%p40 bra 	$L__BB0_66;
	add.s32 	%r196, %r300, %r81;
	ld.shared.f32 	%f52, [%r196+-1036];
	ld.shared.f32 	%f53, [%r196+-1020];
	st.shared.f32 	[%r196+-1036], %f53;
	add.f32 	%f54, %f52, %f53;
	st.shared.f32 	[%r196+-1020], %f54;
$L__BB0_66:
	setp.gt.u32 	%p41, %r302, 63;
	bar.sync 	0;
	@%p41 bra 	$L__BB0_68;
	add.s32 	%r197, %r300, %r79;
	ld.shared.f32 	%f55, [%r197+-1028];
	ld.shared.f32 	%f56, [%r197+-1020];
	st.shared.f32 	[%r197+-1028], %f56;
	add.f32 	%f57, %f55, %f56;
	st.shared.f32 	[%r197+-1020], %f57;
$L__BB0_68:
	setp.gt.u32 	%p42, %r302, 127;
	bar.sync 	0;
	@%p42 bra 	$L__BB0_70;
	ld.shared.v2.f32 	{%f58, %f59}, [%r107+-1020];
	add.f32 	%f60, %f58, %f59;
	st.shared.v2.f32 	[%r107+-1020], {%f59, %f60};
$L__BB0_70:
	bar.sync 	0;
	add.s32 	%r301, %r301, 1;
	setp.eq.s32 	%p43, %r301, 0;
	add.s32 	%r300, %r300, 1024;
	add.s32 	%r299, %r299, 4;
	@%p43 bra 	$L__BB0_71;
	bra.uni 	$L__BB0_36;
$L__BB0_71:
	setp.ge.s32 	%p44, %r302, %r113;
	@%p44 bra 	$L__BB0_78;
	mul.lo.s32 	%r84, %r113, %r2;
	not.b32 	%r198, %r302;
	add.s32 	%r85, %r113, %r198;
	and.b32  	%r199, %r85, 384;
	setp.eq.s32 	%p45, %r199, 384;
	@%p45 bra 	$L__BB0_76;
	shl.b32 	%r200, %r114, 3;
	or.b32  	%r86, %r200, 4;
	shl.b32 	%r201, %r302, 2;
	mov.u32 	%r202, temp;
	add.s32 	%r297, %r202, %r201;
	add.s32 	%r296, %r302, 1;
	add.s32 	%r295, %r302, %r84;
	add.s32 	%r294, %r302, %r3;
	shr.u32 	%r203, %r85, 7;
	add.s32 	%r204, %r203, 1;
	and.b32  	%r205, %r204, 3;
	neg.s32 	%r293, %r205;
$L__BB0_74:
	.pragma "nounroll";
	add.s32 	%r206, %r296, -1;
	mul.wide.s32 	%rd14, %r295, 4;
	add.s64 	%rd15, %rd2, %rd14;
	add.s32 	%r207, %r294, 1;
	add.s32 	%r208, %r297, %r86;
	ld.shared.f32 	%f61, [%r208];
	shr.s32 	%r209, %r207, 31;
	shr.u32 	%r210, %r209, 24;
	add.s32 	%r211, %r207, %r210;
	shr.s32 	%r212, %r211, 8;
	shl.b32 	%r213, %r212, 2;
	mov.u32 	%r214, _ZZ20d_boxfilter_x_globalPfS_iiiE3sum;
	add.s32 	%r215, %r214, %r213;
	ld.shared.f32 	%f62, [%r215];
	add.f32 	%f63, %f61, %f62;
	ld.shared.f32 	%f64, [%r297];
	sub.f32 	%f65, %f63, %f64;
	shr.u32 	%r216, %r206, 6;
	and.b32  	%r217, %r216, 67108860;
	add.s32 	%r218, %r214, %r217;
	ld.shared.f32 	%f66, [%r218];
	sub.f32 	%f67, %f65, %f66;
	mul.f32 	%f68, %f1, %f67;
	st.global.f32 	[%rd15], %f68;
	add.s32 	%r297, %r297, 512;
	add.s32 	%r296, %r296, 128;
	add.s32 	%r295, %r295, 128;
	add.s32 	%r294, %r294, 128;
	add.s32 	%r293, %r293, 1;
	setp.ne.s32 	%p46, %r293, 0;
	@%p46 bra 	$L__BB0_74;
	add.s32 	%r302, %r296, -1;
$L__BB0_76:
	setp.lt.u32 	%p47, %r85, 384;
	@%p47 bra 	$L__BB0_78;
$L__BB0_77:
	add.s32 	%r219, %r8, %r302;
	add.s32 	%r220, %r3, %r302;
	shl.b32 	%r221, %r220, 2;
	mov.u32 	%r222, temp;
	add.s32 	%r223, %r222, %r221;
	ld.shared.f32 	%f69, [%r223+4];
	shr.s32 	%r224, %r219, 31;
	shr.u32 	%r225, %r224, 24;
	add.s32 	%r226, %r219, %r225;
	shr.s32 	%r227, %r226, 8;
	shl.b32 	%r228, %r227, 2;
	mov.u32 	%r229, _ZZ20d_boxfilter_x_globalPfS_iiiE3sum;
	add.s32 	%r230, %r229, %r228;
	ld.shared.f32 	%f70, [%r230];
	add.f32 	%f71, %f69, %f70;
	shl.b32 	%r231, %r302, 2;
	add.s32 	%r232, %r222, %r231;
	ld.shared.f32 	%f72, [%r232];
	sub.f32 	%f73, %f71, %f72;
	shr.u32 	%r233, %r302, 6;
	and.b32  	%r234, %r233, 67108860;
	add.s32 	%r235, %r229, %r234;
	ld.shared.f32 	%f74, [%r235];
	sub.f32 	%f75, %f73, %f74;
	mul.f32 	%f76, %f1, %f75;
	add.s32 	%r236, %r302, %r84;
	mul.wide.s32 	%rd16, %r236, 4;
	add.s64 	%rd17, %rd2, %rd16;
	st.global.f32 	[%rd17], %f76;
	add.s32 	%r237, %r302, 128;
	add.s32 	%r238, %r219, 128;
	ld.shared.f32 	%f77, [%r223+516];
	shr.s32 	%r239, %r238, 31;
	shr.u32 	%r240, %r239, 24;
	add.s32 	%r241, %r238, %r240;
	shr.s32 	%r242, %r241, 8;
	shl.b32 	%r243, %r242, 2;
	add.s32 	%r244, %r229, %r243;
	ld.shared.f32 	%f78, [%r244];
	add.f32 	%f79, %f77, %f78;
	ld.shared.f32 	%f80, [%r232+512];
	sub.f32 	%f81, %f79, %f80;
	shr.u32 	%r245, %r237, 6;
	and.b32  	%r246, %r245, 67108860;
	add.s32 	%r247, %r229, %r246;
	ld.shared.f32 	%f82, [%r247];
	sub.f32 	%f83, %f81, %f82;
	mul.f32 	%f84, %f1, %f83;
	st.global.f32 	[%rd17+512], %f84;
	add.s32 	%r248, %r302, 256;
	add.s32 	%r249, %r219, 256;
	ld.shared.f32 	%f85, [%r223+1028];
	shr.s32 	%r250, %r249, 31;
	shr.u32 	%r251, %r250, 24;
	add.s32 	%r252, %r249, %r251;
	shr.s32 	%r253, %r252, 8;
	shl.b32 	%r254, %r253, 2;
	add.s32 	%r255, %r229, %r254;
	ld.shared.f32 	%f86, [%r255];
	add.f32 	%f87, %f85, %f86;
	ld.shared.f32 	%f88, [%r232+1024];
	sub.f32 	%f89, %f87, %f88;
	shr.u32 	%r256, %r248, 6;
	and.b32  	%r257, %r256, 67108860;
	add.s32 	%r258, %r229, %r257;
	ld.shared.f32 	%f90, [%r258];
	sub.f32 	%f91, %f89, %f90;
	mul.f32 	%f92, %f1, %f91;
	st.global.f32 	[%rd17+1024], %f92;
	add.s32 	%r259, %r302, 384;
	add.s32 	%r260, %r219, 384;
	ld.shared.f32 	%f93, [%r223+1540];
	shr.s32 	%r261, %r260, 31;
	shr.u32 	%r262, %r261, 24;
	add.s32 	%r263, %r260, %r262;
	shr.s32 	%r264, %r263, 8;
	shl.b32 	%r265, %r264, 2;
	add.s32 	%r266, %r229, %r265;
	ld.shared.f32 	%f94, [%r266];
	add.f32 	%f95, %f93, %f94;
	ld.shared.f32 	%f96, [%r232+1536];
	sub.f32 	%f97, %f95, %f96;
	shr.u32 	%r267, %r259, 6;
	and.b32  	%r268, %r267, 67108860;
	add.s32 	%r269, %r229, %r268;
	ld.shared.f32 	%f98, [%r269];
	sub.f32 	%f99, %f97, %f98;
	mul.f32 	%f100, %f1, %f99;
	st.global.f32 	[%rd17+1536], %f100;
	add.s32 	%r302, %r302, 512;
	setp.lt.s32 	%p48, %r302, %r113;
	@%p48 bra 	$L__BB0_77;
$L__BB0_78:
	ret;

}


// ===== COMPILED SASS (sm_100) =====

	.target	sm_100

	.elftype	@"ET_EXEC"


//--------------------- .note.nv.tkinfo           --------------------------
	.section	.note.nv.tkinfo,"",@"SHT_NOTE"
	.sectionflags	@"SHF_NOTE_NV_TKINFO"
	.tkinfo
        /*0018*/ 	.word	0x00000002
        /*0030*/ 	.string	""
        /*0030*/ 	.string	"ptxas"
        /*0030*/ 	.string	"Cuda compilation tools, release 13.0, V13.0.88"
        /*0030*/ 	.string	"Build cuda_13.0.r13.0/compiler.36424714_0"
        /*0030*/ 	.string	"-arch sm_100 -m 64 "



//--------------------- .note.nv.cuinfo           --------------------------
	.section	.note.nv.cuinfo,"",@"SHT_NOTE"
	.sectionflags	@"SHF_NOTE_NV_CUINFO"
        /*0018*/ 	.short	0x0002
        /*001a*/ 	.short	0x0064
        /*001c*/ 	.short	0x0082
	.zero		2


//--------------------- .nv.info                  --------------------------
	.section	.nv.info,"",@"SHT_CUDA_INFO"
	.align	4


	//----- nvinfo : EIATTR_REGCOUNT
	.align		4
        /*0000*/ 	.byte	0x04, 0x2f
        /*0002*/ 	.short	(.L_1 - .L_0)
	.align		4
.L_0:
        /*0004*/ 	.word	index@(_Z20d_boxfilter_x_globalPfS_iii)
        /*0008*/ 	.word	0x00000020


	//----- nvinfo : EIATTR_FRAME_SIZE
	.align		4
.L_1:
        /*000c*/ 	.byte	0x04, 0x11
        /*000e*/ 	.short	(.L_3 - .L_2)
	.align		4
.L_2:
        /*0010*/ 	.word	index@($__internal_0_$__cuda_sm20_rcp_rn_f32_slowpath)
        /*0014*/ 	.word	0x00000000


	//----- nvinfo : EIATTR_FRAME_SIZE
	.align		4
.L_3:
        /*0018*/ 	.byte	0x04, 0x11
        /*001a*/ 	.short	(.L_5 - .L_4)
	.align		4
.L_4:
        /*001c*/ 	.word	index@(_Z20d_boxfilter_x_globalPfS_iii)
        /*0020*/ 	.word	0x00000000


	//----- nvinfo : EIATTR_MIN_STACK_SIZE
	.align		4
.L_5:
        /*0024*/ 	.byte	0x04, 0x12
        /*0026*/ 	.short	(.L_7 - .L_6)
	.align		4
.L_6:
        /*0028*/ 	.word	index@(_Z20d_boxfilter_x_globalPfS_iii)
        /*002c*/ 	.word	0x00000000
.L_7:


//--------------------- .nv.compat                --------------------------
	.section	.nv.compat,"",@"SHT_CUDA_COMPAT_INFO"
	.align	4
        /*0000*/ 	.byte	0x02, 0x09, 0x00, 0x00, 0x02, 0x02, 0x01, 0x00, 0x02, 0x05, 0x05, 0x00, 0x03, 0x07, 0x01, 0x01
        /*0010*/ 	.byte	0x02, 0x03, 0x00, 0x00, 0x02, 0x06, 0x01, 0x00, 0x04, 0x0b, 0x08, 0x00, 0x09, 0x00, 0x00, 0x00
        /*0020*/ 	.byte	0x00, 0x00, 0x00, 0x00


//--------------------- .nv.info._Z20d_boxfilter_x_globalPfS_iii --------------------------
	.section	.nv.info._Z20d_boxfilter_x_globalPfS_iii,"",@"SHT_CUDA_INFO"
	.sectionflags	@""
	.align	4


	//----- nvinfo : EIATTR_CUDA_API_VERSION
	.align		4
        /*0000*/ 	.byte	0x04, 0x37
        /*0002*/ 	.short	(.L_9 - .L_8)
.L_8:
        /*0004*/ 	.word	0x00000082


	//----- nvinfo : EIATTR_KPARAM_INFO
	.align		4
.L_9:
        /*0008*/ 	.byte	0x04, 0x17
        /*000a*/ 	.short	(.L_11 - .L_10)
.L_10:
        /*000c*/ 	.word	0x00000000
        /*0010*/ 	.short	0x0004
        /*0012*/ 	.short	0x0018
        /*0014*/ 	.byte	0x00, 0xf0, 0x11, 0x00


	//----- nvinfo : EIATTR_KPARAM_INFO
	.align		4
.L_11:
        /*0018*/ 	.byte	0x04, 0x17
        /*001a*/ 	.short	(.L_13 - .L_12)
.L_12:
        /*001c*/ 	.word	0x00000000
        /*0020*/ 	.short	0x0003
        /*0022*/ 	.short	0x0014
        /*0024*/ 	.byte	0x00, 0xf0, 0x11, 0x00


	//----- nvinfo : EIATTR_KPARAM_INFO
	.align		4
.L_13:
        /*0028*/ 	.byte	0x04, 0x17
        /*002a*/ 	.short	(.L_15 - .L_14)
.L_14:
        /*002c*/ 	.word	0x00000000
        /*0030*/ 	.short	0x0002
        /*0032*/ 	.short	0x0010
        /*0034*/ 	.byte	0x00, 0xf0, 0x11, 0x00


	//----- nvinfo : EIATTR_KPARAM_INFO
	.align		4
.L_15:
        /*0038*/ 	.byte	0x04, 0x17
        /*003a*/ 	.short	(.L_17 - .L_16)
.L_16:
        /*003c*/ 	.word	0x00000000
        /*0040*/ 	.short	0x0001
        /*0042*/ 	.short	0x0008
        /*0044*/ 	.byte	0x00, 0xf5, 0x21, 0x00


	//----- nvinfo : EIATTR_KPARAM_INFO
	.align		4
.L_17:
        /*0048*/ 	.byte	0x04, 0x17
        /*004a*/ 	.short	(.L_19 - .L_18)
.L_18:
        /*004c*/ 	.word	0x00000000
        /*0050*/ 	.short	0x0000
        /*0052*/ 	.short	0x0000
        /*0054*/ 	.byte	0x00, 0xf5, 0x21, 0x00


	//----- nvinfo : EIATTR_SPARSE_MMA_MASK
	.align		4
.L_19:
        /*0058*/ 	.byte	0x03, 0x50
        /*005a*/ 	.short	0x0000


	//----- nvinfo : EIATTR_MAXREG_COUNT
	.align		4
        /*005c*/ 	.byte	0x03, 0x1b
        /*005e*/ 	.short	0x00ff


	//----- nvinfo : EIATTR_NUM_BARRIERS
	.align		4
        /*0060*/ 	.byte	0x02, 0x4c
        /*0062*/ 	.byte	0x01
	.zero		1


	//----- nvinfo : EIATTR_MERCURY_ISA_VERSION
	.align		4
        /*0064*/ 	.byte	0x03, 0x5f
        /*0066*/ 	.short	0x0101


	//----- nvinfo : EIATTR_VRC_CTA_INIT_COUNT
	.align		4
        /*0068*/ 	.byte	0x02, 0x4a
	.zero		1
	.zero		1


	//----- nvinfo : EIATTR_EXIT_INSTR_OFFSETS
	.align		4
        /*006c*/ 	.byte	0x04, 0x1c
        /*006e*/ 	.short	(.L_21 - .L_20)


	//   ....[0]....
.L_20:
        /*0070*/ 	.word	0x000001b0


	//   ....[1]....
        /*0074*/ 	.word	0x00002580


	//   ....[2]....
        /*0078*/ 	.word	0x000028d0


	//   ....[3]....
        /*007c*/ 	.word	0x00002e00


	//----- nvinfo : EIATTR_CRS_STACK_SIZE
	.align		4
.L_21:
        /*0080*/ 	.byte	0x04, 0x1e
        /*0082*/ 	.short	(.L_23 - .L_22)
.L_22:
        /*0084*/ 	.word	0x00000000


	//----- nvinfo : EIATTR_CBANK_PARAM_SIZE
	.align		4
.L_23:
        /*0088*/ 	.byte	0x03, 0x19
        /*008a*/ 	.short	0x001c


	//----- nvinfo : EIATTR_PARAM_CBANK
	.align		4
        /*008c*/ 	.byte	0x04, 0x0a
        /*008e*/ 	.short	(.L_25 - .L_24)
	.align		4
.L_24:
        /*0090*/ 	.word	index@(.nv.constant0._Z20d_boxfilter_x_globalPfS_iii)
        /*0094*/ 	.short	0x0380
        /*0096*/ 	.short	0x001c


	//----- nvinfo : EIATTR_SW_WAR
	.align		4
.L_25:
        /*0098*/ 	.byte	0x04, 0x36
        /*009a*/ 	.short	(.L_27 - .L_26)
.L_26:
        /*009c*/ 	.word	0x00000008
.L_27:


//--------------------- .nv.callgraph             --------------------------
	.section	.nv.callgraph,"",@"SHT_CUDA_CALLGRAPH"
	.align	4
	.sectionentsize	8
	.align		4
        /*0000*/ 	.word	0x00000000
	.align		4
        /*0004*/ 	.word	0xffffffff
	.align		4
        /*0008*/ 	.word	0x00000000
	.align		4
        /*000c*/ 	.word	0xfffffffe
	.align		4
        /*0010*/ 	.word	0x00000000
	.align		4
        /*0014*/ 	.word	0xfffffffd
	.align		4
        /*0018*/ 	.word	0x00000000
	.align		4
        /*001c*/ 	.word	0xfffffffc


//--------------------- .text._Z20d_boxfilter_x_globalPfS_iii --------------------------
	.section	.text._Z20d_boxfilter_x_globalPfS_iii,"ax",@progbits
	.align	128
        .global         _Z20d_boxfilter_x_globalPfS_iii
        .type           _Z20d_boxfilter_x_globalPfS_iii,@function
        .size           _Z20d_boxfilter_x_globalPfS_iii,(.L_x_41 - _Z20d_boxfilter_x_globalPfS_iii)
        .other          _Z20d_boxfilter_x_globalPfS_iii,@"STO_CUDA_ENTRY STV_DEFAULT"
_Z20d_boxfilter_x_globalPfS_iii:
.text._Z20d_boxfilter_x_globalPfS_iii:
[----:B------:R-:W-:Y:S01]  /*0000*/  LDC R1, c[0x0][0x37c] ;  /* 0x0000df00ff017b82 */ /* 0x000fe20000000800 */
[----:B------:R-:W0:Y:S01]  /*0010*/  LDCU UR4, c[0x0][0x398] ;  /* 0x00007300ff0477ac */ /* 0x000e220008000800 */
[----:B------:R-:W1:Y:S06]  /*0020*/  S2R R2, SR_TID.X ;  /* 0x0000000000027919 */ /* 0x000e6c0000002100 */
[----:B------:R-:W2:Y:S01]  /*0030*/  S2UR UR9, SR_CTAID.X ;  /* 0x00000000000979c3 */ /* 0x000ea20000002500 */
[----:B------:R-:W3:Y:S01]  /*0040*/  LDCU UR5, c[0x0][0x390] ;  /* 0x00007200ff0577ac */ /* 0x000ee20008000800 */
[----:B------:R-:W4:Y:S01]  /*0050*/  LDCU.64 UR10, c[0x0][0x358] ;  /* 0x00006b00ff0a77ac */ /* 0x000f220008000a00 */
[----:B0-----:R-:W-:-:S02]  /*0060*/  ULEA UR8, UR4, 0x1, 0x1 ;  /* 0x0000000104087891 */ /* 0x001fc4000f8e08ff */
[----:B---3--:R-:W-:-:S04]  /*0070*/  ULEA UR4, UR4, UR5, 0x1 ;  /* 0x0000000504047291 */ /* 0x008fc8000f8e08ff */
[----:B------:R-:W-:-:S05]  /*0080*/  I2FP.F32.S32 R0, UR8 ;  /* 0x0000000800007c45 */ /* 0x000fca0008201400 */
[----:B------:R-:W-:-:S05]  /*0090*/  VIADD R3, R0, 0x1800000 ;  /* 0x0180000000037836 */ /* 0x000fca0000000000 */
[----:B------:R-:W-:-:S04]  /*00a0*/  LOP3.LUT R3, R3, 0x7f800000, RZ, 0xc0, !PT ;  /* 0x7f80000003037812 */ /* 0x000fc800078ec0ff */
[----:B------:R-:W-:-:S13]  /*00b0*/  ISETP.GT.U32.AND P0, PT, R3, 0x1ffffff, PT ;  /* 0x01ffffff0300780c */ /* 0x000fda0003f04070 */
[----:B-12-4-:R-:W-:Y:S05]  /*00c0*/  @P0 BRA `(.L_x_0) ;  /* 0x0000000000100947 */ /* 0x016fea0003800000 */
[----:B------:R-:W-:-:S07]  /*00d0*/  MOV R4, 0xf0 ;  /* 0x000000f000047802 */ /* 0x000fce0000000f00 */
[----:B------:R-:W-:Y:S05]  /*00e0*/  CALL.REL.NOINC `($__internal_0_$__cuda_sm20_rcp_rn_f32_slowpath) ;  /* 0x0000002c00487944 */ /* 0x000fea0003c00000 */
[----:B------:R-:W-:Y:S01]  /*00f0*/  IMAD.MOV.U32 R0, RZ, RZ, R3 ;  /* 0x000000ffff007224 */ /* 0x000fe200078e0003 */
[----:B------:R-:W-:Y:S06]  /*0100*/  BRA `(.L_x_1) ;  /* 0x0000000000107947 */ /* 0x000fec0003800000 */
.L_x_0:
[----:B------:R-:W0:Y:S02]  /*0110*/  MUFU.RCP R3, R0 ;  /* 0x0000000000037308 */ /* 0x000e240000001000 */
[----:B0-----:R-:W-:-:S04]  /*0120*/  FFMA R4, R0, R3, -1 ;  /* 0xbf80000000047423 */ /* 0x001fc80000000003 */
[----:B------:R-:W-:-:S04]  /*0130*/  FADD.FTZ R4, -R4, -RZ ;  /* 0x800000ff04047221 */ /* 0x000fc80000010100 */
[----:B------:R-:W-:-:S07]  /*0140*/  FFMA R0, R3, R4, R3 ;  /* 0x0000000403007223 */ /* 0x000fce0000000003 */
.L_x_1:
[----:B------:R-:W0:Y:S01]  /*0150*/  S2R R16, SR_CgaCtaId ;  /* 0x0000000000107919 */ /* 0x000e220000008800 */
[----:B------:R-:W1:Y:S01]  /*0160*/  LDC R3, c[0x0][0x394] ;  /* 0x0000e500ff037b82 */ /* 0x000e620000000800 */
[----:B------:R-:W-:Y:S02]  /*0170*/  MOV R15, 0x400 ;  /* 0x00000400000f7802 */ /* 0x000fe40000000f00 */
[----:B-1----:R-:W-:Y:S02]  /*0180*/  ISETP.LE.AND P0, PT, R3, UR9, PT ;  /* 0x0000000903007c0c */ /* 0x002fe4000bf03270 */
[----:B0-----:R-:W-:-:S05]  /*0190*/  LEA R13, R16, R15, 0x18 ;  /* 0x0000000f100d7211 */ /* 0x001fca00078ec0ff */
[----:B------:R0:W-:Y:S06]  /*01a0*/  STS [R13], RZ ;  /* 0x000000ff0d007388 */ /* 0x0001ec0000000800 */
[----:B------:R-:W-:Y:S05]  /*01b0*/  @P0 EXIT ;  /* 0x000000000000094d */ /* 0x000fea0003800000 */
[----:B------:R-:W1:Y:S01]  /*01c0*/  LDCU UR13, c[0x0][0x398] ;  /* 0x00007300ff0d77ac */ /* 0x000e620008000800 */
[----:B------:R-:W-:Y:S01]  /*01d0*/  BSSY.RECONVERGENT B0, `(.L_x_2) ;  /* 0x0000057000007945 */ /* 0x000fe20003800200 */
[----:B-1----:R-:W-:-:S13]  /*01e0*/  ISETP.GE.AND P0, PT, R2, UR13, PT ;  /* 0x0000000d02007c0c */ /* 0x002fda000bf06270 */
[----:B------:R-:W-:Y:S05]  /*01f0*/  @P0 BRA `(.L_x_3) ;  /* 0x0000000400500947 */ /* 0x000fea0003800000 */
[----:B------:R-:W1:Y:S08]  /*0200*/  LDC R3, c[0x0][0x390] ;  /* 0x0000e400ff037b82 */ /* 0x000e700000000800 */
[----:B------:R-:W2:Y:S01]  /*0210*/  LDC.64 R4, c[0x0][0x380] ;  /* 0x0000e000ff047b82 */ /* 0x000ea20000000a00 */
[----:B-1----:R-:W-:-:S04]  /*0220*/  IMAD R3, R3, UR9, RZ ;  /* 0x0000000903037c24 */ /* 0x002fc8000f8e02ff */
[----:B--2---:R-:W-:-:S06]  /*0230*/  IMAD.WIDE R4, R3, 0x4, R4 ;  /* 0x0000000403047825 */ /* 0x004fcc00078e0204 */
[----:B------:R1:W5:Y:S01]  /*0240*/  LDG.E R4, desc[UR10][R4.64] ;  /* 0x0000000a04047981 */ /* 0x000362000c1e1900 */
[----:B------:R-:W-:Y:S01]  /*0250*/  LOP3.LUT R3, RZ, R2, RZ, 0x33, !PT ;  /* 0x00000002ff037212 */ /* 0x000fe200078e33ff */
[----:B------:R-:W-:Y:S04]  /*0260*/  BSSY.RECONVERGENT B1, `(.L_x_4) ;  /* 0x0000024000017945 */ /* 0x000fe80003800200 */
[----:B------:R-:W-:-:S05]  /*0270*/  VIADD R3, R3, UR13 ;  /* 0x0000000d03037c36 */ /* 0x000fca0008000000 */
[C---:B------:R-:W-:Y:S02]  /*0280*/  ISETP.GE.U32.AND P0, PT, R3.reuse, 0x780, PT ;  /* 0x000007800300780c */ /* 0x040fe40003f06070 */
[----:B------:R-:W-:Y:S02]  /*0290*/  LEA.HI R8, R3, 0x1, RZ, 0x19 ;  /* 0x0000000103087811 */ /* 0x000fe400078fc8ff */
[----:B------:R-:W-:Y:S02]  /*02a0*/  MOV R3, R2 ;  /* 0x0000000200037202 */ /* 0x000fe40000000f00 */
[----:B------:R-:W-:-:S04]  /*02b0*/  LOP3.LUT R9, R8, 0xf, RZ, 0xc0, !PT ;  /* 0x0000000f08097812 */ /* 0x000fc800078ec0ff */
[----:B------:R-:W-:-:S03]  /*02c0*/  ISETP.NE.AND P1, PT, R9, RZ, PT ;  /* 0x000000ff0900720c */ /* 0x000fc60003f25270 */
[----:B-1----:R-:W-:Y:S10]  /*02d0*/  @!P0 BRA `(.L_x_5) ;  /* 0x0000000000708947 */ /* 0x002ff40003800000 */
[----:B------:R-:W-:Y:S01]  /*02e0*/  VIADD R3, R15, 0x90 ;  /* 0x000000900f037836 */ /* 0x000fe20000000000 */
[----:B------:R-:W-:-:S04]  /*02f0*/  LOP3.LUT R5, R8, 0x3fffff0, RZ, 0xc0, !PT ;  /* 0x03fffff008057812 */ /* 0x000fc800078ec0ff */
[----:B------:R-:W-:Y:S02]  /*0300*/  LEA R3, R16, R3, 0x18 ;  /* 0x0000000310037211 */ /* 0x000fe400078ec0ff */
[----:B------:R-:W-:-:S03]  /*0310*/  IADD3 R5, PT, PT, -R5, RZ, RZ ;  /* 0x000000ff05057210 */ /* 0x000fc60007ffe1ff */
[----:B------:R-:W-:Y:S02]  /*0320*/  IMAD R6, R2, 0x4, R3 ;  /* 0x0000000402067824 */ /* 0x000fe400078e0203 */
[----:B------:R-:W-:Y:S02]  /*0330*/  IMAD.MOV.U32 R3, RZ, RZ, R2 ;  /* 0x000000ffff037224 */ /* 0x000fe400078e0002 */
[----:B------:R-:W-:-:S07]  /*0340*/  VIADD R7, R6, 0x1000 ;  /* 0x0000100006077836 */ /* 0x000fce0000000000 */
.L_x_6:
[----:B------:R-:W-:Y:S01]  /*0350*/  VIADD R5, R5, 0x10 ;  /* 0x0000001005057836 */ /* 0x000fe20000000000 */
[----:B-----5:R-:W-:Y:S01]  /*0360*/  STS [R7+-0x1000], R4 ;  /* 0xfff0000407007388 */ /* 0x020fe20000000800 */
[----:B------:R-:W-:-:S03]  /*0370*/  VIADD R3, R3, 0x800 ;  /* 0x0000080003037836 */ /* 0x000fc60000000000 */
[----:B------:R-:W-:Y:S01]  /*0380*/  ISETP.NE.AND P0, PT, R5, RZ, PT ;  /* 0x000000ff0500720c */ /* 0x000fe20003f05270 */
[----:B------:R-:W-:Y:S04]  /*0390*/  STS [R7+-0xe00], R4 ;  /* 0xfff2000407007388 */ /* 0x000fe80000000800 */
[----:B------:R-:W-:Y:S04]  /*03a0*/  STS [R7+-0xc00], R4 ;  /* 0xfff4000407007388 */ /* 0x000fe80000000800 */
[----:B------:R-:W-:Y:S04]  /*03b0*/  STS [R7+-0xa00], R4 ;  /* 0xfff6000407007388 */ /* 0x000fe80000000800 */
[----:B------:R-:W-:Y:S04]  /*03c0*/  STS [R7+-0x800], R4 ;  /* 0xfff8000407007388 */ /* 0x000fe80000000800 */
[----:B------:R-:W-:Y:S04]  /*03d0*/  STS [R7+-0x600], R4 ;  /* 0xfffa000407007388 */ /* 0x000fe80000000800 */
[----:B------:R-:W-:Y:S04]  /*03e0*/  STS [R7+-0x400], R4 ;  /* 0xfffc000407007388 */ /* 0x000fe80000000800 */
[----:B------:R-:W-:Y:S04]  /*03f0*/  STS [R7+-0x200], R4 ;  /* 0xfffe000407007388 */ /* 0x000fe80000000800 */
[----:B------:R-:W-:Y:S04]  /*0400*/  STS [R7], R4 ;  /* 0x0000000407007388 */ /* 0x000fe80000000800 */
[----:B------:R-:W-:Y:S04]  /*0410*/  STS [R7+0x200], R4 ;  /* 0x0002000407007388 */ /* 0x000fe80000000800 */
[----:B------:R-:W-:Y:S04]  /*0420*/  STS [R7+0x400], R4 ;  /* 0x0004000407007388 */ /* 0x000fe80000000800 */
[----:B------:R-:W-:Y:S04]  /*0430*/  STS [R7+0x600], R4 ;  /* 0x0006000407007388 */ /* 0x000fe80000000800 */
[----:B------:R-:W-:Y:S04]  /*0440*/  STS [R7+0x800], R4 ;  /* 0x0008000407007388 */ /* 0x000fe80000000800 */
[----:B------:R-:W-:Y:S04]  /*0450*/  STS [R7+0xa00], R4 ;  /* 0x000a000407007388 */ /* 0x000fe80000000800 */
[----:B------:R-:W-:Y:S04]  /*0460*/  STS [R7+0xc00], R4 ;  /* 0x000c000407007388 */ /* 0x000fe80000000800 */
[----:B------:R1:W-:Y:S02]  /*0470*/  STS [R7+0xe00], R4 ;  /* 0x000e000407007388 */ /* 0x0003e40000000800 */
[----:B-1----:R-:W-:Y:S01]  /*0480*/  IADD3 R7, PT, PT, R7, 0x2000, RZ ;  /* 0x0000200007077810 */ /* 0x002fe20007ffe0ff */
[----:B------:R-:W-:Y:S06]  /*0490*/  @P0 BRA `(.L_x_6) ;  /* 0xfffffffc00ac0947 */ /* 0x000fec000383ffff */
.L_x_5:
[----:B------:R-:W-:Y:S05]  /*04a0*/  BSYNC.RECONVERGENT B1 ;  /* 0x0000000000017941 */ /* 0x000fea0003800200 */
.L_x_4:
[----:B------:R-:W-:Y:S05]  /*04b0*/  @!P1 BRA `(.L_x_3) ;  /* 0x0000000000a09947 */ /* 0x000fea0003800000 */
[----:B------:R-:W-:Y:S01]  /*04c0*/  ISETP.GE.U32.AND P0, PT, R9, 0x8, PT ;  /* 0x000000080900780c */ /* 0x000fe20003f06070 */
[----:B------:R-:W-:Y:S01]  /*04d0*/  BSSY.RECONVERGENT B1, `(.L_x_7) ;  /* 0x0000010000017945 */ /* 0x000fe20003800200 */
[----:B------:R-:W-:-:S04]  /*04e0*/  LOP3.LUT R7, R8, 0x7, RZ, 0xc0, !PT ;  /* 0x0000000708077812 */ /* 0x000fc800078ec0ff */
[----:B------:R-:W-:-:S07]  /*04f0*/  ISETP.NE.AND P1, PT, R7, RZ, PT ;  /* 0x000000ff0700720c */ /* 0x000fce0003f25270 */
[----:B------:R-:W-:Y:S06]  /*0500*/  @!P0 BRA `(.L_x_8) ;  /* 0x0000000000308947 */ /* 0x000fec0003800000 */
[----:B------:R-:W-:-:S05]  /*0510*/  VIADD R5, R15, 0x90 ;  /* 0x000000900f057836 */ /* 0x000fca0000000000 */
[----:B------:R-:W-:-:S05]  /*0520*/  LEA R6, R16, R5, 0x18 ;  /* 0x0000000510067211 */ /* 0x000fca00078ec0ff */
[C---:B------:R-:W-:Y:S02]  /*0530*/  IMAD R5, R3.reuse, 0x4, R6 ;  /* 0x0000000403057824 */ /* 0x040fe400078e0206 */
[----:B------:R-:W-:-:S03]  /*0540*/  VIADD R3, R3, 0x400 ;  /* 0x0000040003037836 */ /* 0x000fc60000000000 */
[----:B-----5:R1:W-:Y:S04]  /*0550*/  STS [R5], R4 ;  /* 0x0000000405007388 */ /* 0x0203e80000000800 */
[----:B------:R1:W-:Y:S04]  /*0560*/  STS [R5+0x200], R4 ;  /* 0x0002000405007388 */ /* 0x0003e80000000800 */
[----:B------:R1:W-:Y:S04]  /*0570*/  STS [R5+0x400], R4 ;  /* 0x0004000405007388 */ /* 0x0003e80000000800 */
[----:B------:R1:W-:Y:S04]  /*0580*/  STS [R5+0x600], R4 ;  /* 0x0006000405007388 */ /* 0x0003e80000000800 */
[----:B------:R1:W-:Y:S04]  /*0590*/  STS [R5+0x800], R4 ;  /* 0x0008000405007388 */ /* 0x0003e80000000800 */
[----:B------:R1:W-:Y:S04]  /*05a0*/  STS [R5+0xa00], R4 ;  /* 0x000a000405007388 */ /* 0x0003e80000000800 */
[----:B------:R1:W-:Y:S04]  /*05b0*/  STS [R5+0xc00], R4 ;  /* 0x000c000405007388 */ /* 0x0003e80000000800 */
[----:B------:R1:W-:Y:S02]  /*05c0*/  STS [R5+0xe00], R4 ;  /* 0x000e000405007388 */ /* 0x0003e40000000800 */
.L_x_8:
[----:B------:R-:W-:Y:S05]  /*05d0*/  BSYNC.RECONVERGENT B1 ;  /* 0x0000000000017941 */ /* 0x000fea0003800200 */
.L_x_7:
[----:B------:R-:W-:Y:S05]  /*05e0*/  @!P1 BRA `(.L_x_3) ;  /* 0x0000000000549947 */ /* 0x000fea0003800000 */
[----:B------:R-:W-:-:S13]  /*05f0*/  ISETP.GE.U32.AND P0, PT, R7, 0x4, PT ;  /* 0x000000040700780c */ /* 0x000fda0003f06070 */
[----:B-1----:R-:W-:-:S04]  /*0600*/  @P0 IADD3 R5, PT, PT, R15, 0x90, RZ ;  /* 0x000000900f050810 */ /* 0x002fc80007ffe0ff */
[----:B------:R-:W-:Y:S02]  /*0610*/  @P0 LEA R6, R16, R5, 0x18 ;  /* 0x0000000510060211 */ /* 0x000fe400078ec0ff */
[----:B------:R-:W-:-:S03]  /*0620*/  LOP3.LUT R5, R8, 0x3, RZ, 0xc0, !PT ;  /* 0x0000000308057812 */ /* 0x000fc600078ec0ff */
[----:B------:R-:W-:Y:S01]  /*0630*/  @P0 IMAD R7, R3, 0x4, R6 ;  /* 0x0000000403070824 */ /* 0x000fe200078e0206 */
[----:B------:R-:W-:Y:S01]  /*0640*/  ISETP.NE.AND P1, PT, R5, RZ, PT ;  /* 0x000000ff0500720c */ /* 0x000fe20003f25270 */
[----:B------:R-:W-:-:S03]  /*0650*/  @P0 VIADD R3, R3, 0x200 ;  /* 0x0000020003030836 */ /* 0x000fc60000000000 */
[----:B-----5:R2:W-:Y:S04]  /*0660*/  @P0 STS [R7], R4 ;  /* 0x0000000407000388 */ /* 0x0205e80000000800 */
[----:B------:R2:W-:Y:S04]  /*0670*/  @P0 STS [R7+0x200], R4 ;  /* 0x0002000407000388 */ /* 0x0005e80000000800 */
[----:B------:R2:W-:Y:S04]  /*0680*/  @P0 STS [R7+0x400], R4 ;  /* 0x0004000407000388 */ /* 0x0005e80000000800 */
[----:B------:R2:W-:Y:S01]  /*0690*/  @P0 STS [R7+0x600], R4 ;  /* 0x0006000407000388 */ /* 0x0005e20000000800 */
[----:B------:R-:W-:Y:S05]  /*06a0*/  @!P1 BRA `(.L_x_3) ;  /* 0x0000000000249947 */ /* 0x000fea0003800000 */
[----:B--2---:R-:W-:Y:S01]  /*06b0*/  VIADD R7, R15, 0x90 ;  /* 0x000000900f077836 */ /* 0x004fe20000000000 */
[----:B------:R-:W-:-:S04]  /*06c0*/  IADD3 R5, PT, PT, -R5, RZ, RZ ;  /* 0x000000ff05057210 */ /* 0x000fc80007ffe1ff */
[----:B------:R-:W-:-:S05]  /*06d0*/  LEA R6, R16, R7, 0x18 ;  /* 0x0000000710067211 */ /* 0x000fca00078ec0ff */
[----:B------:R-:W-:-:S07]  /*06e0*/  IMAD R3, R3, 0x4, R6 ;  /* 0x0000000403037824 */ /* 0x000fce00078e0206 */
.L_x_9:
[----:B------:R-:W-:Y:S01]  /*06f0*/  VIADD R5, R5, 0x1 ;  /* 0x0000000105057836 */ /* 0x000fe20000000000 */
[----:B------:R1:W-:Y:S04]  /*0700*/  STS [R3], R4 ;  /* 0x0000000403007388 */ /* 0x0003e80000000800 */
[----:B------:R-:W-:Y:S01]  /*0710*/  ISETP.NE.AND P0, PT, R5, RZ, PT ;  /* 0x000000ff0500720c */ /* 0x000fe20003f05270 */
[----:B-1----:R-:W-:-:S12]  /*0720*/  VIADD R3, R3, 0x200 ;  /* 0x0000020003037836 */ /* 0x002fd80000000000 */
[----:B------:R-:W-:Y:S05]  /*0730*/  @P0 BRA `(.L_x_9) ;  /* 0xfffffffc00ec0947 */ /* 0x000fea000383ffff */
.L_x_3:
[----:B------:R-:W-:Y:S05]  /*0740*/  BSYNC.RECONVERGENT B0 ;  /* 0x0000000000007941 */ /* 0x000fea0003800200 */
.L_x_2:
[----:B------:R-:W3:Y:S01]  /*0750*/  LDC R14, c[0x0][0x390] ;  /* 0x0000e400ff0e7b82 */ /* 0x000ee20000000800 */
[----:B------:R-:W-:Y:S01]  /*0760*/  UIADD3 UR4, UPT, UPT, UR4, 0xff, URZ ;  /* 0x000000ff04047890 */ /* 0x000fe2000fffe0ff */
[----:B------:R-:W-:Y:S03]  /*0770*/  BSSY.RECONVERGENT B0, `(.L_x_10) ;  /* 0x000008b000007945 */ /* 0x000fe60003800200 */
[----:B------:R-:W-:-:S04]  /*0780*/  USHF.R.S32.HI UR5, URZ, 0x1f, UR4 ;  /* 0x0000001fff057899 */ /* 0x000fc80008011404 */
[----:B------:R-:W-:-:S04]  /*0790*/  ULEA.HI UR5, UR5, UR4, URZ, 0x8 ;  /* 0x0000000405057291 */ /* 0x000fc8000f8f40ff */
[----:B------:R-:W-:Y:S01]  /*07a0*/  ULOP3.LUT UR12, UR5, 0xffffff00, URZ, 0xc0, !UPT ;  /* 0xffffff00050c7892 */ /* 0x000fe2000f8ec0ff */
[----:B---3--:R-:W-:Y:S02]  /*07b0*/  ISETP.GE.AND P0, PT, R2, R14, PT ;  /* 0x0000000e0200720c */ /* 0x008fe40003f06270 */
[----:B------:R-:W-:-:S11]  /*07c0*/  IADD3 R12, PT, PT, R14, UR13, RZ ;  /* 0x0000000d0e0c7c10 */ /* 0x000fd6000fffe0ff */
[----:B------:R-:W-:Y:S05]  /*07d0*/  @P0 BRA `(.L_x_11) ;  /* 0x0000000800100947 */ /* 0x000fea0003800000 */
[----:B------:R-:W-:Y:S01]  /*07e0*/  LOP3.LUT R3, RZ, R2, RZ, 0x33, !PT ;  /* 0x00000002ff037212 */ /* 0x000fe200078e33ff */
[----:B------:R-:W-:Y:S04]  /*07f0*/  BSSY.RECONVERGENT B1, `(.L_x_12) ;  /* 0x000001b000017945 */ /* 0x000fe80003800200 */
[----:B------:R-:W-:-:S05]  /*0800*/  IMAD.IADD R6, R3, 0x1, R14 ;  /* 0x0000000103067824 */ /* 0x000fca00078e020e */
[C---:B------:R-:W-:Y:S02]  /*0810*/  LOP3.LUT R3, R6.reuse, 0x180, RZ, 0xc0, !PT ;  /* 0x0000018006037812 */ /* 0x040fe400078ec0ff */
[----:B------:R-:W-:Y:S02]  /*0820*/  ISETP.GE.U32.AND P1, PT, R6, 0x180, PT ;  /* 0x000001800600780c */ /* 0x000fe40003f26070 */
[----:B------:R-:W-:Y:S01]  /*0830*/  ISETP.NE.AND P0, PT, R3, 0x180, PT ;  /* 0x000001800300780c */ /* 0x000fe20003f05270 */
[----:B------:R-:W-:-:S12]  /*0840*/  IMAD.MOV.U32 R3, RZ, RZ, R2 ;  /* 0x000000ffff037224 */ /* 0x000fd800078e0002 */
[----:B------:R-:W-:Y:S05]  /*0850*/  @!P0 BRA `(.L_x_13) ;  /* 0x0000000000508947 */ /* 0x000fea0003800000 */
[----:B-12--5:R-:W1:Y:S01]  /*0860*/  LDC.64 R4, c[0x0][0x380] ;  /* 0x0000e000ff047b82 */ /* 0x026e620000000a00 */
[----:B------:R-:W-:Y:S01]  /*0870*/  LEA.HI R3, R6, 0x1, RZ, 0x19 ;  /* 0x0000000106037811 */ /* 0x000fe200078fc8ff */
[----:B------:R-:W-:Y:S01]  /*0880*/  VIADD R9, R15, 0x90 ;  /* 0x000000900f097836 */ /* 0x000fe20000000000 */
[----:B------:R-:W-:-:S03]  /*0890*/  IADD3 R6, PT, PT, R2, UR13, RZ ;  /* 0x0000000d02067c10 */ /* 0x000fc6000fffe0ff */
[C---:B------:R-:W-:Y:S01]  /*08a0*/  IMAD.SHL.U32 R7, R3.reuse, 0x80, RZ ;  /* 0x0000008003077824 */ /* 0x040fe200078e00ff */
[----:B------:R-:W-:Y:S02]  /*08b0*/  LEA R9, R16, R9, 0x18 ;  /* 0x0000000910097211 */ /* 0x000fe400078ec0ff */
[----:B------:R-:W-:Y:S02]  /*08c0*/  LOP3.LUT R3, R3, 0x3, RZ, 0xc0, !PT ;  /* 0x0000000303037812 */ /* 0x000fe400078ec0ff */
[----:B------:R-:W-:Y:S01]  /*08d0*/  LOP3.LUT R7, R7, 0x180, RZ, 0xc0, !PT ;  /* 0x0000018007077812 */ /* 0x000fe200078ec0ff */
[----:B------:R-:W-:Y:S02]  /*08e0*/  IMAD R8, R6, 0x4, R9 ;  /* 0x0000000406087824 */ /* 0x000fe400078e0209 */
[----:B------:R-:W-:Y:S01]  /*08f0*/  IMAD.MOV R10, RZ, RZ, -R3 ;  /* 0x000000ffff0a7224 */ /* 0x000fe200078e0a03 */
[----:B------:R-:W-:Y:S01]  /*0900*/  IADD3 R3, PT, PT, R2, R7, RZ ;  /* 0x0000000702037210 */ /* 0x000fe20007ffe0ff */
[----:B------:R-:W-:-:S07]  /*0910*/  IMAD R9, R14, UR9, R2 ;  /* 0x000000090e097c24 */ /* 0x000fce000f8e0202 */
.L_x_14:
[----:B-1----:R-:W-:-:S06]  /*0920*/  IMAD.WIDE R6, R9, 0x4, R4 ;  /* 0x0000000409067825 */ /* 0x002fcc00078e0204 */
[----:B------:R-:W2:Y:S01]  /*0930*/  LDG.E R7, desc[UR10][R6.64] ;  /* 0x0000000a06077981 */ /* 0x000ea2000c1e1900 */
[----:B------:R-:W-:Y:S02]  /*0940*/  VIADD R10, R10, 0x1 ;  /* 0x000000010a0a7836 */ /* 0x000fe40000000000 */
[----:B------:R-:W-:-:S03]  /*0950*/  VIADD R9, R9, 0x80 ;  /* 0x0000008009097836 */ /* 0x000fc60000000000 */
[----:B------:R-:W-:Y:S01]  /*0960*/  ISETP.NE.AND P0, PT, R10, RZ, PT ;  /* 0x000000ff0a00720c */ /* 0x000fe20003f05270 */
[----:B--2---:R1:W-:Y:S02]  /*0970*/  STS [R8], R7 ;  /* 0x0000000708007388 */ /* 0x0043e40000000800 */
[----:B-1----:R-:W-:-:S10]  /*0980*/  VIADD R8, R8, 0x200 ;  /* 0x0000020008087836 */ /* 0x002fd40000000000 */
[----:B------:R-:W-:Y:S05]  /*0990*/  @P0 BRA `(.L_x_14) ;  /* 0xfffffffc00e00947 */ /* 0x000fea000383ffff */
.L_x_13:
[----:B------:R-:W-:Y:S05]  /*09a0*/  BSYNC.RECONVERGENT B1 ;  /* 0x0000000000017941 */ /* 0x000fea0003800200 */
.L_x_12:
[----:B------:R-:W-:Y:S05]  /*09b0*/  @!P1 BRA `(.L_x_11) ;  /* 0x0000000400989947 */ /* 0x000fea0003800000 */
[----:B------:R-:W3:Y:S01]  /*09c0*/  LDCU.64 UR6, c[0x0][0x380] ;  /* 0x00007000ff0677ac */ /* 0x000ee20008000a00 */
[C-C-:B------:R-:W-:Y:S01]  /*09d0*/  IMAD.IADD R6, R14.reuse, 0x1, -R3.reuse ;  /* 0x000000010e067824 */ /* 0x140fe200078e0a03 */
[----:B-1----:R-:W-:Y:S01]  /*09e0*/  IADD3 R5, PT, PT, R15, 0x90, RZ ;  /* 0x000000900f057810 */ /* 0x002fe20007ffe0ff */
[----:B--2--5:R-:W-:Y:S01]  /*09f0*/  VIADD R4, R3, UR13 ;  /* 0x0000000d03047c36 */ /* 0x024fe20008000000 */
[----:B------:R-:W-:Y:S01]  /*0a00*/  BSSY.RECONVERGENT B1, `(.L_x_15) ;  /* 0x000003a000017945 */ /* 0x000fe20003800200 */
[----:B------:R-:W-:Y:S01]  /*0a10*/  PLOP3.LUT P0, PT, PT, PT, PT, 0x80, 0x8 ;  /* 0x000000000008781c */ /* 0x000fe20003f0f070 */
[----:B------:R-:W-:Y:S01]  /*0a20*/  IMAD R17, R14, UR9, R3 ;  /* 0x000000090e117c24 */ /* 0x000fe2000f8e0203 */
[----:B------:R-:W-:Y:S02]  /*0a30*/  ISETP.GT.AND P1, PT, R6, 0x600, PT ;  /* 0x000006000600780c */ /* 0x000fe40003f24270 */
[----:B------:R-:W-:-:S05]  /*0a40*/  LEA R5, R16, R5, 0x18 ;  /* 0x0000000510057211 */ /* 0x000fca00078ec0ff */
[----:B------:R-:W-:Y:S01]  /*0a50*/  IMAD R18, R4, 0x4, R5 ;  /* 0x0000000404127824 */ /* 0x000fe200078e0205 */
[----:B---3--:R-:W-:-:S03]  /*0a60*/  UIADD3 UR6, UP0, UPT, UR6, 0x400, URZ ;  /* 0x0000040006067890 */ /* 0x008fc6000ff1e0ff */
[----:B------:R-:W-:Y:S01]  /*0a70*/  VIADD R18, R18, 0x400 ;  /* 0x0000040012127836 */ /* 0x000fe20000000000 */
[----:B------:R-:W-:Y:S02]  /*0a80*/  UIADD3.X UR7, UPT, UPT, URZ, UR7, URZ, UP0, !UPT ;  /* 0x00000007ff077290 */ /* 0x000fe400087fe4ff */
[----:B------:R-:W-:-:S04]  /*0a90*/  MOV R4, UR6 ;  /* 0x0000000600047c02 */ /* 0x000fc80008000f00 */
[----:B------:R-:W-:Y:S01]  /*0aa0*/  IMAD.U32 R5, RZ, RZ, UR7 ;  /* 0x00000007ff057e24 */ /* 0x000fe2000f8e00ff */
[----:B------:R-:W-:Y:S06]  /*0ab0*/  @!P1 BRA `(.L_x_16) ;  /* 0x0000000000b89947 */ /* 0x000fec0003800000 */
[----:B------:R-:W-:Y:S01]  /*0ac0*/  PLOP3.LUT P0, PT, PT, PT, PT, 0x8, 0x80 ;  /* 0x000000000080781c */ /* 0x000fe20003f0e170 */
[----:B------:R-:W-:-:S12]  /*0ad0*/  VIADD R20, R14, 0xfffffa00 ;  /* 0xfffffa000e147836 */ /* 0x000fd80000000000 */
.L_x_17:
[----:B------:R-:W-:-:S05]  /*0ae0*/  IMAD.WIDE R10, R17, 0x4, R4 ;  /* 0x00000004110a7825 */ /* 0x000fca00078e0204 */
[----:B------:R-:W2:Y:S04]  /*0af0*/  LDG.E R27, desc[UR10][R10.64+-0x400] ;  /* 0xfffc000a0a1b7981 */ /* 0x000ea8000c1e1900 */
[----:B------:R-:W3:Y:S01]  /*0b00*/  LDG.E R19, desc[UR10][R10.64] ;  /* 0x0000000a0a137981 */ /* 0x000ee2000c1e1900 */
[C---:B------:R-:W-:Y:S01]  /*0b10*/  IADD3 R7, PT, PT, R17.reuse, 0x200, RZ ;  /* 0x0000020011077810 */ /* 0x040fe20007ffe0ff */
[----:B------:R-:W-:Y:S02]  /*0b20*/  VIADD R9, R17, 0x400 ;  /* 0x0000040011097836 */ /* 0x000fe40000000000 */
[----:B------:R-:W4:Y:S04]  /*0b30*/  LDG.E R29, desc[UR10][R10.64+-0x200] ;  /* 0xfffe000a0a1d7981 */ /* 0x000f28000c1e1900 */
[----:B------:R1:W5:Y:S01]  /*0b40*/  LDG.E R22, desc[UR10][R10.64+0x200] ;  /* 0x0002000a0a167981 */ /* 0x000362000c1e1900 */
[----:B------:R-:W-:-:S04]  /*0b50*/  IMAD.WIDE R6, R7, 0x4, R4 ;  /* 0x0000000407067825 */ /* 0x000fc800078e0204 */
[--C-:B------:R-:W-:Y:S01]  /*0b60*/  IMAD.WIDE R8, R9, 0x4, R4.reuse ;  /* 0x0000000409087825 */ /* 0x100fe200078e0204 */
[----:B------:R-:W5:Y:S03]  /*0b70*/  LDG.E R21, desc[UR10][R6.64+-0x400] ;  /* 0xfffc000a06157981 */ /* 0x000f66000c1e1900 */
[----:B-1----:R-:W-:Y:S01]  /*0b80*/  VIADD R11, R17, 0x600 ;  /* 0x00000600110b7836 */ /* 0x002fe20000000000 */
[----:B------:R-:W5:Y:S03]  /*0b90*/  LDG.E R23, desc[UR10][R6.64+-0x200] ;  /* 0xfffe000a06177981 */ /* 0x000f66000c1e1900 */
[----:B------:R-:W-:Y:S01]  /*0ba0*/  IMAD.WIDE R10, R11, 0x4, R4 ;  /* 0x000000040b0a7825 */ /* 0x000fe200078e0204 */
[----:B------:R-:W5:Y:S04]  /*0bb0*/  LDG.E R25, desc[UR10][R6.64] ;  /* 0x0000000a06197981 */ /* 0x000f68000c1e1900 */
[----:B------:R-:W5:Y:S04]  /*0bc0*/  LDG.E R28, desc[UR10][R8.64+-0x400] ;  /* 0xfffc000a081c7981 */ /* 0x000f68000c1e1900 */
[----:B------:R-:W5:Y:S04]  /*0bd0*/  LDG.E R26, desc[UR10][R8.64+-0x200] ;  /* 0xfffe000a081a7981 */ /* 0x000f68000c1e1900 */
[----:B------:R-:W5:Y:S04]  /*0be0*/  LDG.E R24, desc[UR10][R8.64] ;  /* 0x0000000a08187981 */ /* 0x000f68000c1e1900 */
[----:B------:R-:W5:Y:S04]  /*0bf0*/  LDG.E R7, desc[UR10][R6.64+0x200] ;  /* 0x0002000a06077981 */ /* 0x000f68000c1e1900 */
[----:B------:R-:W5:Y:S04]  /*0c00*/  LDG.E R9, desc[UR10][R8.64+0x200] ;  /* 0x0002000a08097981 */ /* 0x000f68000c1e1900 */
[----:B------:R-:W5:Y:S04]  /*0c10*/  LDG.E R6, desc[UR10][R10.64+-0x400] ;  /* 0xfffc000a0a067981 */ /* 0x000f68000c1e1900 */
[----:B------:R-:W5:Y:S04]  /*0c20*/  LDG.E R8, desc[UR10][R10.64+0x200] ;  /* 0x0002000a0a087981 */ /* 0x000f68000c1e1900 */
[----:B--2---:R1:W-:Y:S04]  /*0c30*/  STS [R18+-0x400], R27 ;  /* 0xfffc001b12007388 */ /* 0x0043e80000000800 */
[----:B---3--:R2:W-:Y:S04]  /*0c40*/  STS [R18], R19 ;  /* 0x0000001312007388 */ /* 0x0085e80000000800 */
[----:B-1----:R-:W3:Y:S04]  /*0c50*/  LDG.E R27, desc[UR10][R10.64] ;  /* 0x0000000a0a1b7981 */ /* 0x002ee8000c1e1900 */
[----:B--2---:R-:W2:Y:S01]  /*0c60*/  LDG.E R19, desc[UR10][R10.64+-0x200] ;  /* 0xfffe000a0a137981 */ /* 0x004ea2000c1e1900 */
[----:B------:R-:W-:-:S05]  /*0c70*/  VIADD R3, R3, 0x800 ;  /* 0x0000080003037836 */ /* 0x000fca0000000000 */
[----:B------:R-:W-:Y:S01]  /*0c80*/  ISETP.GE.AND P1, PT, R3, R20, PT ;  /* 0x000000140300720c */ /* 0x000fe20003f26270 */
[----:B----4-:R-:W-:Y:S01]  /*0c90*/  STS [R18+-0x200], R29 ;  /* 0xfffe001d12007388 */ /* 0x010fe20000000800 */
[----:B------:R-:W-:-:S03]  /*0ca0*/  IADD3 R17, PT, PT, R17, 0x800, RZ ;  /* 0x0000080011117810 */ /* 0x000fc60007ffe0ff */
[----:B-----5:R-:W-:Y:S04]  /*0cb0*/  STS [R18+0x200], R22 ;  /* 0x0002001612007388 */ /* 0x020fe80000000800 */
[----:B------:R-:W-:Y:S04]  /*0cc0*/  STS [R18+0x400], R21 ;  /* 0x0004001512007388 */ /* 0x000fe80000000800 */
        /* <DEDUP_REMOVED lines=9> */
[----:B---3--:R-:W-:Y:S04]  /*0d60*/  STS [R18+0x1800], R27 ;  /* 0x0018001b12007388 */ /* 0x008fe80000000800 */
[----:B--2---:R1:W-:Y:S02]  /*0d70*/  STS [R18+0x1600], R19 ;  /* 0x0016001312007388 */ /* 0x0043e40000000800 */
[----:B-1----:R-:W-:Y:S01]  /*0d80*/  VIADD R18, R18, 0x2000 ;  /* 0x0000200012127836 */ /* 0x002fe20000000000 */
[----:B------:R-:W-:Y:S06]  /*0d90*/  @!P1 BRA `(.L_x_17) ;  /* 0xfffffffc00509947 */ /* 0x000fec000383ffff */
.L_x_16:
[----:B------:R-:W-:Y:S05]  /*0da0*/  BSYNC.RECONVERGENT B1 ;  /* 0x0000000000017941 */ /* 0x000fea0003800200 */
.L_x_15:
[----:B------:R-:W-:Y:S01]  /*0db0*/  IMAD.IADD R6, R14, 0x1, -R3 ;  /* 0x000000010e067824 */ /* 0x000fe200078e0a03 */
[----:B------:R-:W-:Y:S04]  /*0dc0*/  BSSY.RECONVERGENT B1, `(.L_x_18) ;  /* 0x000001a000017945 */ /* 0x000fe80003800200 */
[----:B------:R-:W-:-:S13]  /*0dd0*/  ISETP.GT.AND P1, PT, R6, 0x200, PT ;  /* 0x000002000600780c */ /* 0x000fda0003f24270 */
[----:B------:R-:W-:Y:S05]  /*0de0*/  @!P1 BRA `(.L_x_19) ;  /* 0x00000000005c9947 */ /* 0x000fea0003800000 */
[C---:B------:R-:W-:Y:S02]  /*0df0*/  VIADD R7, R17.reuse, 0x200 ;  /* 0x0000020011077836 */ /* 0x040fe40000000000 */
[----:B------:R-:W-:-:S04]  /*0e00*/  IMAD.WIDE R8, R17, 0x4, R4 ;  /* 0x0000000411087825 */ /* 0x000fc800078e0204 */
[----:B------:R-:W-:Y:S01]  /*0e10*/  IMAD.WIDE R6, R7, 0x4, R4 ;  /* 0x0000000407067825 */ /* 0x000fe200078e0204 */
[----:B------:R-:W2:Y:S04]  /*0e20*/  LDG.E R11, desc[UR10][R8.64+-0x400] ;  /* 0xfffc000a080b7981 */ /* 0x000ea8000c1e1900 */
[----:B------:R-:W3:Y:S04]  /*0e30*/  LDG.E R19, desc[UR10][R8.64+-0x200] ;  /* 0xfffe000a08137981 */ /* 0x000ee8000c1e1900 */
[----:B------:R-:W4:Y:S04]  /*0e40*/  LDG.E R21, desc[UR10][R8.64] ;  /* 0x0000000a08157981 */ /* 0x000f28000c1e1900 */
[----:B------:R-:W5:Y:S04]  /*0e50*/  LDG.E R23, desc[UR10][R8.64+0x200] ;  /* 0x0002000a08177981 */ /* 0x000f68000c1e1900 */
[----:B------:R-:W5:Y:S04]  /*0e60*/  LDG.E R25, desc[UR10][R6.64+-0x400] ;  /* 0xfffc000a06197981 */ /* 0x000f68000c1e1900 */
[----:B------:R-:W5:Y:S04]  /*0e70*/  LDG.E R27, desc[UR10][R6.64+-0x200] ;  /* 0xfffe000a061b7981 */ /* 0x000f68000c1e1900 */
[----:B------:R-:W5:Y:S04]  /*0e80*/  LDG.E R29, desc[UR10][R6.64] ;  /* 0x0000000a061d7981 */ /* 0x000f68000c1e1900 */
[----:B------:R-:W5:Y:S01]  /*0e90*/  LDG.E R10, desc[UR10][R6.64+0x200] ;  /* 0x0002000a060a7981 */ /* 0x000f62000c1e1900 */
[----:B------:R-:W-:Y:S01]  /*0ea0*/  PLOP3.LUT P0, PT, PT, PT, PT, 0x8, 0x80 ;  /* 0x000000000080781c */ /* 0x000fe20003f0e170 */
[----:B------:R-:W-:Y:S01]  /*0eb0*/  VIADD R17, R17, 0x400 ;  /* 0x0000040011117836 */ /* 0x000fe20000000000 */
[----:B------:R-:W-:Y:S01]  /*0ec0*/  IADD3 R3, PT, PT, R3, 0x400, RZ ;  /* 0x0000040003037810 */ /* 0x000fe20007ffe0ff */
[----:B--2---:R-:W-:Y:S04]  /*0ed0*/  STS [R18+-0x400], R11 ;  /* 0xfffc000b12007388 */ /* 0x004fe80000000800 */
[----:B---3--:R-:W-:Y:S04]  /*0ee0*/  STS [R18+-0x200], R19 ;  /* 0xfffe001312007388 */ /* 0x008fe80000000800 */
[----:B----4-:R-:W-:Y:S04]  /*0ef0*/  STS [R18], R21 ;  /* 0x0000001512007388 */ /* 0x010fe80000000800 */
[----:B-----5:R-:W-:Y:S04]  /*0f00*/  STS [R18+0x200], R23 ;  /* 0x0002001712007388 */ /* 0x020fe80000000800 */
[----:B------:R-:W-:Y:S04]  /*0f10*/  STS [R18+0x400], R25 ;  /* 0x0004001912007388 */ /* 0x000fe80000000800 */
[----:B------:R-:W-:Y:S04]  /*0f20*/  STS [R18+0x600], R27 ;  /* 0x0006001b12007388 */ /* 0x000fe80000000800 */
[----:B------:R-:W-:Y:S04]  /*0f30*/  STS [R18+0x800], R29 ;  /* 0x0008001d12007388 */ /* 0x000fe80000000800 */
[----:B------:R1:W-:Y:S02]  /*0f40*/  STS [R18+0xa00], R10 ;  /* 0x000a000a12007388 */ /* 0x0003e40000000800 */
[----:B-1----:R-:W-:-:S07]  /*0f50*/  VIADD R18, R18, 0x1000 ;  /* 0x0000100012127836 */ /* 0x002fce0000000000 */
.L_x_19:
[----:B------:R-:W-:Y:S05]  /*0f60*/  BSYNC.RECONVERGENT B1 ;  /* 0x0000000000017941 */ /* 0x000fea0003800200 */
.L_x_18:
[----:B------:R-:W-:-:S13]  /*0f70*/  ISETP.LT.OR P0, PT, R3, R14, P0 ;  /* 0x0000000e0300720c */ /* 0x000fda0000701670 */
[----:B------:R-:W-:Y:S05]  /*0f80*/  @!P0 BRA `(.L_x_11) ;  /* 0x0000000000248947 */ /* 0x000fea0003800000 */
[----:B------:R-:W-:-:S05]  /*0f90*/  IMAD.WIDE R4, R17, 0x4, R4 ;  /* 0x0000000411047825 */ /* 0x000fca00078e0204 */
[----:B------:R-:W2:Y:S04]  /*0fa0*/  LDG.E R3, desc[UR10][R4.64+-0x400] ;  /* 0xfffc000a04037981 */ /* 0x000ea8000c1e1900 */
[----:B------:R-:W3:Y:S04]  /*0fb0*/  LDG.E R7, desc[UR10][R4.64+-0x200] ;  /* 0xfffe000a04077981 */ /* 0x000ee8000c1e1900 */
[----:B------:R-:W4:Y:S04]  /*0fc0*/  LDG.E R9, desc[UR10][R4.64] ;  /* 0x0000000a04097981 */ /* 0x000f28000c1e1900 */
[----:B------:R-:W5:Y:S04]  /*0fd0*/  LDG.E R11, desc[UR10][R4.64+0x200] ;  /* 0x0002000a040b7981 */ /* 0x000f68000c1e1900 */
[----:B--2---:R1:W-:Y:S04]  /*0fe0*/  STS [R18+-0x400], R3 ;  /* 0xfffc000312007388 */ /* 0x0043e80000000800 */
[----:B---3--:R1:W-:Y:S04]  /*0ff0*/  STS [R18+-0x200], R7 ;  /* 0xfffe000712007388 */ /* 0x0083e80000000800 */
[----:B----4-:R1:W-:Y:S04]  /*1000*/  STS [R18], R9 ;  /* 0x0000000912007388 */ /* 0x0103e80000000800 */
[----:B-----5:R1:W-:Y:S02]  /*1010*/  STS [R18+0x200], R11 ;  /* 0x0002000b12007388 */ /* 0x0203e40000000800 */
.L_x_11:
[----:B------:R-:W-:Y:S05]  /*1020*/  BSYNC.RECONVERGENT B0 ;  /* 0x0000000000007941 */ /* 0x000fea0003800200 */
.L_x_10:
[----:B-1----:R-:W-:Y:S01]  /*1030*/  IADD3 R3, PT, PT, -R12, UR12, RZ ;  /* 0x0000000c0c037c10 */ /* 0x002fe2000fffe1ff */
[----:B------:R-:W-:Y:S03]  /*1040*/  BSSY.RECONVERGENT B0, `(.L_x_20) ;  /* 0x000005d000007945 */ /* 0x000fe60003800200 */
[----:B------:R-:W-:-:S13]  /*1050*/  ISETP.GE.AND P0, PT, R2, R3, PT ;  /* 0x000000030200720c */ /* 0x000fda0003f06270 */
[----:B------:R-:W-:Y:S05]  /*1060*/  @P0 BRA `(.L_x_21) ;  /* 0x0000000400680947 */ /* 0x000fea0003800000 */
[----:B--2--5:R-:W1:Y:S01]  /*1070*/  LDC.64 R4, c[0x0][0x380] ;  /* 0x0000e000ff047b82 */ /* 0x024e620000000a00 */
[----:B------:R-:W-:-:S04]  /*1080*/  IMAD R3, R14, UR9, R14 ;  /* 0x000000090e037c24 */ /* 0x000fc8000f8e020e */
[----:B-1----:R-:W-:-:S05]  /*1090*/  IMAD.WIDE R4, R3, 0x4, R4 ;  /* 0x0000000403047825 */ /* 0x002fca00078e0204 */
[----:B------:R1:W5:Y:S01]  /*10a0*/  LDG.E R3, desc[UR10][R4.64+-0x4] ;  /* 0xfffffc0a04037981 */ /* 0x000362000c1e1900 */
[----:B------:R-:W-:Y:S01]  /*10b0*/  LOP3.LUT R7, RZ, R2, RZ, 0x33, !PT ;  /* 0x00000002ff077212 */ /* 0x000fe200078e33ff */
[----:B------:R-:W-:Y:S03]  /*10c0*/  BSSY.RECONVERGENT B1, `(.L_x_22) ;  /* 0x0000025000017945 */ /* 0x000fe60003800200 */
[----:B------:R-:W-:Y:S01]  /*10d0*/  IADD3 R6, PT, PT, -R12, UR12, R7 ;  /* 0x0000000c0c067c10 */ /* 0x000fe2000fffe107 */
[----:B------:R-:W-:-:S03]  /*10e0*/  IMAD.MOV.U32 R7, RZ, RZ, R2 ;  /* 0x000000ffff077224 */ /* 0x000fc600078e0002 */
[C---:B------:R-:W-:Y:S02]  /*10f0*/  ISETP.GE.U32.AND P0, PT, R6.reuse, 0x780, PT ;  /* 0x000007800600780c */ /* 0x040fe40003f06070 */
[----:B------:R-:W-:-:S04]  /*1100*/  LEA.HI R8, R6, 0x1, RZ, 0x19 ;  /* 0x0000000106087811 */ /* 0x000fc800078fc8ff */
[----:B------:R-:W-:-:S04]  /*1110*/  LOP3.LUT R9, R8, 0xf, RZ, 0xc0, !PT ;  /* 0x0000000f08097812 */ /* 0x000fc800078ec0ff */
[----:B------:R-:W-:-:S03]  /*1120*/  ISETP.NE.AND P1, PT, R9, RZ, PT ;  /* 0x000000ff0900720c */ /* 0x000fc60003f25270 */
[----:B-1----:R-:W-:Y:S10]  /*1130*/  @!P0 BRA `(.L_x_23) ;  /* 0x0000000000748947 */ /* 0x002ff40003800000 */
[----:B------:R-:W-:Y:S02]  /*1140*/  IADD3 R7, PT, PT, R15, 0x90, RZ ;  /* 0x000000900f077810 */ /* 0x000fe40007ffe0ff */
[--C-:B------:R-:W-:Y:S02]  /*1150*/  IADD3 R5, PT, PT, R14, UR13, R2.reuse ;  /* 0x0000000d0e057c10 */ /* 0x100fe4000fffe002 */
[----:B------:R-:W-:Y:S01]  /*1160*/  LEA R6, R16, R7, 0x18 ;  /* 0x0000000710067211 */ /* 0x000fe200078ec0ff */
[----:B------:R-:W-:Y:S01]  /*1170*/  IMAD.MOV.U32 R7, RZ, RZ, R2 ;  /* 0x000000ffff077224 */ /* 0x000fe200078e0002 */
[----:B------:R-:W-:-:S03]  /*1180*/  LOP3.LUT R4, R8, 0x3fffff0, RZ, 0xc0, !PT ;  /* 0x03fffff008047812 */ /* 0x000fc600078ec0ff */
[----:B------:R-:W-:Y:S02]  /*1190*/  IMAD R5, R5, 0x4, R6 ;  /* 0x0000000405057824 */ /* 0x000fe400078e0206 */
[----:B------:R-:W-:-:S03]  /*11a0*/  IMAD.MOV R4, RZ, RZ, -R4 ;  /* 0x000000ffff047224 */ /* 0x000fc600078e0a04 */
[----:B------:R-:W-:-:S07]  /*11b0*/  IADD3 R6, PT, PT, R5, 0x1000, RZ ;  /* 0x0000100005067810 */ /* 0x000fce0007ffe0ff */
.L_x_24:
        /* <DEDUP_REMOVED lines=19> */
[----:B-1----:R-:W-:Y:S01]  /*12f0*/  VIADD R6, R6, 0x2000 ;  /* 0x0000200006067836 */ /* 0x002fe20000000000 */
[----:B------:R-:W-:Y:S06]  /*1300*/  @P0 BRA `(.L_x_24) ;  /* 0xfffffffc00ac0947 */ /* 0x000fec000383ffff */
.L_x_23:
[----:B------:R-:W-:Y:S05]  /*1310*/  BSYNC.RECONVERGENT B1 ;  /* 0x0000000000017941 */ /* 0x000fea0003800200 */
.L_x_22:
[----:B------:R-:W-:Y:S05]  /*1320*/  @!P1 BRA `(.L_x_21) ;  /* 0x0000000000b89947 */ /* 0x000fea0003800000 */
[----:B------:R-:W-:Y:S01]  /*1330*/  ISETP.GE.U32.AND P0, PT, R9, 0x8, PT ;  /* 0x000000080900780c */ /* 0x000fe20003f06070 */
[----:B------:R-:W-:Y:S01]  /*1340*/  BSSY.RECONVERGENT B1, `(.L_x_25) ;  /* 0x0000011000017945 */ /* 0x000fe20003800200 */
[----:B------:R-:W-:-:S04]  /*1350*/  LOP3.LUT R6, R8, 0x7, RZ, 0xc0, !PT ;  /* 0x0000000708067812 */ /* 0x000fc800078ec0ff */
[----:B------:R-:W-:-:S07]  /*1360*/  ISETP.NE.AND P1, PT, R6, RZ, PT ;  /* 0x000000ff0600720c */ /* 0x000fce0003f25270 */
[----:B------:R-:W-:Y:S06]  /*1370*/  @!P0 BRA `(.L_x_26) ;  /* 0x0000000000348947 */ /* 0x000fec0003800000 */
[----:B------:R-:W-:Y:S01]  /*1380*/  IADD3 R5, PT, PT, R15, 0x90, RZ ;  /* 0x000000900f057810 */ /* 0x000fe20007ffe0ff */
[C---:B------:R-:W-:Y:S02]  /*1390*/  IMAD.IADD R4, R7.reuse, 0x1, R12 ;  /* 0x0000000107047824 */ /* 0x040fe400078e020c */
[----:B------:R-:W-:Y:S01]  /*13a0*/  VIADD R7, R7, 0x400 ;  /* 0x0000040007077836 */ /* 0x000fe20000000000 */
[----:B------:R-:W-:-:S05]  /*13b0*/  LEA R5, R16, R5, 0x18 ;  /* 0x0000000510057211 */ /* 0x000fca00078ec0ff */
[----:B------:R-:W-:-:S05]  /*13c0*/  IMAD R4, R4, 0x4, R5 ;  /* 0x0000000404047824 */ /* 0x000fca00078e0205 */
        /* <DEDUP_REMOVED lines=8> */
.L_x_26:
[----:B------:R-:W-:Y:S05]  /*1450*/  BSYNC.RECONVERGENT B1 ;  /* 0x0000000000017941 */ /* 0x000fea0003800200 */
.L_x_25:
[----:B------:R-:W-:Y:S05]  /*1460*/  @!P1 BRA `(.L_x_21) ;  /* 0x0000000000689947 */ /* 0x000fea0003800000 */
[----:B------:R-:W-:Y:S01]  /*1470*/  ISETP.GE.U32.AND P0, PT, R6, 0x4, PT ;  /* 0x000000040600780c */ /* 0x000fe20003f06070 */
[----:B------:R-:W-:Y:S01]  /*1480*/  BSSY.RECONVERGENT B1, `(.L_x_27) ;  /* 0x000000d000017945 */ /* 0x000fe20003800200 */
[----:B-1----:R-:W-:-:S04]  /*1490*/  LOP3.LUT R4, R8, 0x3, RZ, 0xc0, !PT ;  /* 0x0000000308047812 */ /* 0x002fc800078ec0ff */
        /* <DEDUP_REMOVED lines=10> */
[----:B------:R1:W-:Y:S02]  /*1540*/  STS [R12+0x600], R3 ;  /* 0x000600030c007388 */ /* 0x0003e40000000800 */
.L_x_28:
[----:B------:R-:W-:Y:S05]  /*1550*/  BSYNC.RECONVERGENT B1 ;  /* 0x0000000000017941 */ /* 0x000fea0003800200 */
.L_x_27:
[----:B------:R-:W-:Y:S05]  /*1560*/  @!P1 BRA `(.L_x_21) ;  /* 0x0000000000289947 */ /* 0x000fea0003800000 */
[----:B------:R-:W-:Y:S01]  /*1570*/  IADD3 R5, PT, PT, R15, 0x90, RZ ;  /* 0x000000900f057810 */ /* 0x000fe20007ffe0ff */
[----:B------:R-:W-:Y:S01]  /*1580*/  IMAD.MOV R4, RZ, RZ, -R4 ;  /* 0x000000ffff047224 */ /* 0x000fe200078e0a04 */
[----:B------:R-:W-:Y:S02]  /*1590*/  IADD3 R14, PT, PT, R14, UR13, R7 ;  /* 0x0000000d0e0e7c10 */ /* 0x000fe4000fffe007 */
[----:B------:R-:W-:-:S05]  /*15a0*/  LEA R5, R16, R5, 0x18 ;  /* 0x0000000510057211 */ /* 0x000fca00078ec0ff */
[----:B------:R-:W-:-:S07]  /*15b0*/  IMAD R14, R14, 0x4, R5 ;  /* 0x000000040e0e7824 */ /* 0x000fce00078e0205 */
.L_x_29:
[----:B------:R-:W-:Y:S01]  /*15c0*/  VIADD R4, R4, 0x1 ;  /* 0x0000000104047836 */ /* 0x000fe20000000000 */
[----:B-----5:R2:W-:Y:S04]  /*15d0*/  STS [R14], R3 ;  /* 0x000000030e007388 */ /* 0x0205e80000000800 */
[----:B------:R-:W-:Y:S02]  /*15e0*/  ISETP.NE.AND P0, PT, R4, RZ, PT ;  /* 0x000000ff0400720c */ /* 0x000fe40003f05270 */
[----:B--2---:R-:W-:-:S11]  /*15f0*/  IADD3 R14, PT, PT, R14, 0x200, RZ ;  /* 0x000002000e0e7810 */ /* 0x004fd60007ffe0ff */
[----:B------:R-:W-:Y:S05]  /*1600*/  @P0 BRA `(.L_x_29) ;  /* 0xfffffffc00ec0947 */ /* 0x000fea000383ffff */
.L_x_21:
[----:B------:R-:W-:Y:S05]  /*1610*/  BSYNC.RECONVERGENT B0 ;  /* 0x0000000000007941 */ /* 0x000fea0003800200 */
.L_x_20:
[----:B------:R-:W-:Y:S01]  /*1620*/  BAR.SYNC.DEFER_BLOCKING 0x0 ;  /* 0x0000000000007b1d */ /* 0x000fe20000010000 */
[----:B------:R-:W-:-:S09]  /*1630*/  UISETP.GE.AND UP0, UPT, UR4, 0x100, UPT ;  /* 0x000001000400788c */ /* 0x000fd2000bf06270 */
[----:B------:R-:W-:Y:S05]  /*1640*/  BRA.U !UP0, `(.L_x_30) ;  /* 0x0000000d08c47547 */ /* 0x000fea000b800000 */
[----:B-1---5:R-:W-:Y:S01]  /*1650*/  VIADD R3, R15, 0x90 ;  /* 0x000000900f037836 */ /* 0x022fe20000000000 */
[C---:B------:R-:W-:Y:S01]  /*1660*/  ISETP.GT.U32.AND P1, PT, R2.reuse, 0x7f, PT ;  /* 0x0000007f0200780c */ /* 0x040fe20003f24070 */
[----:B------:R-:W-:Y:S01]  /*1670*/  USHF.R.S32.HI UR4, URZ, 0x8, UR5 ;  /* 0x00000008ff047899 */ /* 0x000fe20008011405 */
[----:B------:R-:W-:Y:S02]  /*1680*/  ISETP.GT.U32.AND P0, PT, R2, 0x3f, PT ;  /* 0x0000003f0200780c */ /* 0x000fe40003f04070 */
[----:B------:R-:W-:Y:S01]  /*1690*/  LEA R3, R16, R3, 0x18 ;  /* 0x0000000310037211 */ /* 0x000fe200078ec0ff */
[----:B------:R-:W-:Y:S01]  /*16a0*/  UIADD3 UR4, UPT, UPT, -UR4, 0x1, URZ ;  /* 0x0000000104047890 */ /* 0x000fe2000fffe1ff */
[C---:B------:R-:W-:Y:S02]  /*16b0*/  ISETP.GT.U32.AND P2, PT, R2.reuse, 0xf, PT ;  /* 0x0000000f0200780c */ /* 0x040fe40003f44070 */
[C---:B------:R-:W-:Y:S01]  /*16c0*/  ISETP.GT.U32.AND P3, PT, R2.reuse, 0x7, PT ;  /* 0x000000070200780c */ /* 0x040fe20003f64070 */
[C---:B--2---:R-:W-:Y:S01]  /*16d0*/  IMAD R4, R2.reuse, 0x8, R3 ;  /* 0x0000000802047824 */ /* 0x044fe200078e0203 */
[C---:B------:R-:W-:Y:S01]  /*16e0*/  ISETP.GT.U32.AND P4, PT, R2.reuse, 0x3, PT ;  /* 0x000000030200780c */ /* 0x040fe20003f84070 */
[----:B------:R-:W-:Y:S01]  /*16f0*/  UISETP.NE.AND UP0, UPT, UR4, URZ, UPT ;  /* 0x000000ff0400728c */ /* 0x000fe2000bf05270 */
[----:B------:R-:W-:-:S02]  /*1700*/  ISETP.GT.U32.AND P5, PT, R2, 0x1, PT ;  /* 0x000000010200780c */ /* 0x000fc40003fa4070 */
[----:B------:R-:W1:Y:S01]  /*1710*/  @!P1 LDS.64 R6, [R4] ;  /* 0x0000000004069984 */ /* 0x000e620000000a00 */
[C---:B------:R-:W-:Y:S01]  /*1720*/  @!P0 IMAD R10, R2.reuse, 0x10, R3 ;  /* 0x00000010020a8824 */ /* 0x040fe200078e0203 */
[----:B------:R-:W-:-:S03]  /*1730*/  ISETP.NE.AND P6, PT, R2, RZ, PT ;  /* 0x000000ff0200720c */ /* 0x000fc60003fc5270 */
[----:B------:R-:W-:-:S04]  /*1740*/  @!P2 IMAD R12, R2, 0x40, R3 ;  /* 0x00000040020ca824 */ /* 0x000fc800078e0203 */
[----:B------:R-:W-:Y:S02]  /*1750*/  @!P4 IMAD R14, R2, 0x100, R3 ;  /* 0x00000100020ec824 */ /* 0x000fe400078e0203 */
[----:B-1----:R-:W-:-:S05]  /*1760*/  @!P1 FADD R7, R6, R7 ;  /* 0x0000000706079221 */ /* 0x002fca0000000000 */
[----:B------:R-:W-:Y:S01]  /*1770*/  @!P1 STS [R4+0x4], R7 ;  /* 0x0000040704009388 */ /* 0x000fe20000000800 */
[----:B------:R-:W-:Y:S01]  /*1780*/  BAR.SYNC.DEFER_BLOCKING 0x0 ;  /* 0x0000000000007b1d */ /* 0x000fe20000010000 */
[----:B------:R-:W-:-:S13]  /*1790*/  ISETP.GT.U32.AND P1, PT, R2, 0x1f, PT ;  /* 0x0000001f0200780c */ /* 0x000fda0003f24070 */
[----:B------:R-:W-:Y:S01]  /*17a0*/  @!P1 LEA R11, R2, R3, 0x5 ;  /* 0x00000003020b9211 */ /* 0x000fe200078e28ff */
[----:B------:R-:W-:Y:S04]  /*17b0*/  @!P0 LDS R5, [R10+0x4] ;  /* 0x000004000a058984 */ /* 0x000fe80000000800 */
[----:B------:R-:W1:Y:S02]  /*17c0*/  @!P0 LDS R6, [R10+0xc] ;  /* 0x00000c000a068984 */ /* 0x000e640000000800 */
[----:B-1----:R-:W-:-:S05]  /*17d0*/  @!P0 FADD R5, R5, R6 ;  /* 0x0000000605058221 */ /* 0x002fca0000000000 */
[----:B------:R1:W-:Y:S01]  /*17e0*/  @!P0 STS [R10+0xc], R5 ;  /* 0x00000c050a008388 */ /* 0x0003e20000000800 */
[----:B------:R-:W-:Y:S01]  /*17f0*/  BAR.SYNC.DEFER_BLOCKING 0x0 ;  /* 0x0000000000007b1d */ /* 0x000fe20000010000 */
[----:B-1----:R-:W-:-:S05]  /*1800*/  @!P3 IMAD R10, R2, 0x80, R3 ;  /* 0x00000080020ab824 */ /* 0x002fca00078e0203 */
        /* <DEDUP_REMOVED lines=11> */
[----:B-1----:R-:W-:-:S05]  /*18c0*/  @!P5 LEA R12, R2, R3, 0x9 ;  /* 0x00000003020cd211 */ /* 0x002fca00078e48ff */
[----:B------:R-:W-:Y:S04]  /*18d0*/  @!P3 LDS R5, [R10+0x3c] ;  /* 0x00003c000a05b984 */ /* 0x000fe80000000800 */
[----:B------:R-:W1:Y:S02]  /*18e0*/  @!P3 LDS R8, [R10+0x7c] ;  /* 0x00007c000a08b984 */ /* 0x000e640000000800 */
[----:B-1----:R-:W-:-:S05]  /*18f0*/  @!P3 FADD R5, R5, R8 ;  /* 0x000000080505b221 */ /* 0x002fca0000000000 */
[----:B------:R-:W-:Y:S01]  /*1900*/  @!P3 STS [R10+0x7c], R5 ;  /* 0x00007c050a00b388 */ /* 0x000fe20000000800 */
[----:B------:R-:W-:Y:S06]  /*1910*/  BAR.SYNC.DEFER_BLOCKING 0x0 ;  /* 0x0000000000007b1d */ /* 0x000fec0000010000 */
        /* <DEDUP_REMOVED lines=14> */
[----:B------:R-:W-:Y:S01]  /*1a00*/  @!P6 STS [R13+0x48c], R8 ;  /* 0x00048c080d00e388 */ /* 0x000fe20000000800 */
[----:B------:R-:W-:Y:S06]  /*1a10*/  BAR.SYNC.DEFER_BLOCKING 0x0 ;  /* 0x0000000000007b1d */ /* 0x000fec0000010000 */
[----:B------:R-:W-:Y:S04]  /*1a20*/  @!P6 LDS R5, [R13+0x48c] ;  /* 0x00048c000d05e984 */ /* 0x000fe80000000800 */
[----:B------:R-:W1:Y:S04]  /*1a30*/  @!P6 LDS R6, [R13] ;  /* 0x000000000d06e984 */ /* 0x000e680000000800 */
[----:B------:R-:W-:Y:S01]  /*1a40*/  @!P6 STS [R13+0x48c], RZ ;  /* 0x00048cff0d00e388 */ /* 0x000fe20000000800 */
[----:B-1----:R-:W-:-:S05]  /*1a50*/  @!P6 FADD R6, R5, R6 ;  /* 0x000000060506e221 */ /* 0x002fca0000000000 */
[----:B------:R-:W-:Y:S01]  /*1a60*/  @!P6 STS [R13+0x4], R6 ;  /* 0x000004060d00e388 */ /* 0x000fe20000000800 */
[----:B------:R-:W-:Y:S06]  /*1a70*/  BAR.SYNC.DEFER_BLOCKING 0x0 ;  /* 0x0000000000007b1d */ /* 0x000fec0000010000 */
[----:B------:R-:W-:Y:S04]  /*1a80*/  @!P6 LDS R5, [R13+0x28c] ;  /* 0x00028c000d05e984 */ /* 0x000fe80000000800 */
[----:B------:R-:W1:Y:S02]  /*1a90*/  @!P6 LDS R10, [R13+0x48c] ;  /* 0x00048c000d0ae984 */ /* 0x000e640000000800 */
[----:B-1----:R-:W-:-:S02]  /*1aa0*/  @!P6 FADD R12, R5, R10 ;  /* 0x0000000a050ce221 */ /* 0x002fc40000000000 */
[----:B------:R-:W-:Y:S04]  /*1ab0*/  @!P6 STS [R13+0x28c], R10 ;  /* 0x00028c0a0d00e388 */ /* 0x000fe80000000800 */
[----:B------:R1:W-:Y:S01]  /*1ac0*/  @!P6 STS [R13+0x48c], R12 ;  /* 0x00048c0c0d00e388 */ /* 0x0003e20000000800 */
[----:B------:R-:W-:Y:S01]  /*1ad0*/  BAR.SYNC.DEFER_BLOCKING 0x0 ;  /* 0x0000000000007b1d */ /* 0x000fe20000010000 */
[C---:B------:R-:W-:Y:S01]  /*1ae0*/  ISETP.GT.U32.AND P6, PT, R2.reuse, 0x7f, PT ;  /* 0x0000007f0200780c */ /* 0x040fe20003fc4070 */
[----:B-1----:R-:W-:-:S04]  /*1af0*/  @!P3 IMAD R12, R2, 0x80, R3 ;  /* 0x00000080020cb824 */ /* 0x002fc800078e0203 */
[----:B------:R-:W-:Y:S04]  /*1b00*/  @!P5 LDS R5, [R11+0xfc] ;  /* 0x0000fc000b05d984 */ /* 0x000fe80000000800 */
[----:B------:R-:W1:Y:S02]  /*1b10*/  @!P5 LDS R8, [R11+0x1fc] ;  /* 0x0001fc000b08d984 */ /* 0x000e640000000800 */
[----:B-1----:R-:W-:Y:S02]  /*1b20*/  @!P5 FADD R5, R5, R8 ;  /* 0x000000080505d221 */ /* 0x002fe40000000000 */
[----:B------:R-:W-:Y:S04]  /*1b30*/  @!P5 STS [R11+0xfc], R8 ;  /* 0x0000fc080b00d388 */ /* 0x000fe80000000800 */
[----:B------:R1:W-:Y:S01]  /*1b40*/  @!P5 STS [R11+0x1fc], R5 ;  /* 0x0001fc050b00d388 */ /* 0x0003e20000000800 */
[----:B------:R-:W-:Y:S01]  /*1b50*/  BAR.SYNC.DEFER_BLOCKING 0x0 ;  /* 0x0000000000007b1d */ /* 0x000fe20000010000 */
[----:B-1----:R-:W-:-:S05]  /*1b60*/  @!P2 LEA R11, R2, R3, 0x6 ;  /* 0x00000003020ba211 */ /* 0x002fca00078e30ff */
[----:B------:R-:W-:Y:S04]  /*1b70*/  @!P4 LDS R6, [R14+0x7c] ;  /* 0x00007c000e06c984 */ /* 0x000fe80000000800 */
[----:B------:R-:W1:Y:S02]  /*1b80*/  @!P4 LDS R7, [R14+0xfc] ;  /* 0x0000fc000e07c984 */ /* 0x000e640000000800 */
[----:B-1----:R-:W-:Y:S02]  /*1b90*/  @!P4 FADD R6, R6, R7 ;  /* 0x000000070606c221 */ /* 0x002fe40000000000 */
[----:B------:R-:W-:Y:S04]  /*1ba0*/  @!P4 STS [R14+0x7c], R7 ;  /* 0x00007c070e00c388 */ /* 0x000fe80000000800 */
[----:B------:R1:W-:Y:S01]  /*1bb0*/  @!P4 STS [R14+0xfc], R6 ;  /* 0x0000fc060e00c388 */ /* 0x0003e20000000800 */
[----:B------:R-:W-:Y:S01]  /*1bc0*/  BAR.SYNC.DEFER_BLOCKING 0x0 ;  /* 0x0000000000007b1d */ /* 0x000fe20000010000 */
[----:B-1----:R-:W-:-:S05]  /*1bd0*/  @!P1 IMAD R14, R2, 0x20, R3 ;  /* 0x00000020020e9824 */ /* 0x002fca00078e0203 */
        /* <DEDUP_REMOVED lines=11> */
[----:B------:R-:W-:Y:S01]  /*1c90*/  @!P2 STS [R11+0x3c], R5 ;  /* 0x00003c050b00a388 */ /* 0x000fe20000000800 */
[----:B------:R-:W-:Y:S06]  /*1ca0*/  BAR.SYNC.DEFER_BLOCKING 0x0 ;  /* 0x0000000000007b1d */ /* 0x000fec0000010000 */
[----:B------:R-:W-:Y:S04]  /*1cb0*/  @!P1 LDS R6, [R14+0xc] ;  /* 0x00000c000e069984 */ /* 0x000fe80000000800 */
[----:B------:R-:W1:Y:S02]  /*1cc0*/  @!P1 LDS R7, [R14+0x1c] ;  /* 0x00001c000e079984 */ /* 0x000e640000000800 */
[----:B-1----:R-:W-:-:S02]  /*1cd0*/  @!P1 FADD R6, R6, R7 ;  /* 0x0000000706069221 */ /* 0x002fc40000000000 */
        /* <DEDUP_REMOVED lines=9> */
[----:B------:R-:W1:Y:S02]  /*1d70*/  @!P6 LDS.64 R10, [R4] ;  /* 0x00000000040ae984 */ /* 0x000e640000000a00 */
[--C-:B-1----:R-:W-:Y:S01]  /*1d80*/  @!P6 FADD R17, R10, R11.reuse ;  /* 0x0000000b0a11e221 */ /* 0x102fe20000000000 */
[----:B------:R-:W-:-:S05]  /*1d90*/  IMAD.MOV.U32 R16, RZ, RZ, R11 ;  /* 0x000000ffff107224 */ /* 0x000fca00078e000b */
[----:B------:R3:W-:Y:S01]  /*1da0*/  @!P6 STS.64 [R4], R16 ;  /* 0x000000100400e388 */ /* 0x0007e20000000a00 */
[----:B------:R-:W-:Y:S06]  /*1db0*/  BAR.SYNC.DEFER_BLOCKING 0x0 ;  /* 0x0000000000007b1d */ /* 0x000fec0000010000 */
[----:B------:R-:W-:Y:S05]  /*1dc0*/  BRA.U !UP0, `(.L_x_30) ;  /* 0x0000000508e47547 */ /* 0x000fea000b800000 */
[----:B------:R-:W-:Y:S01]  /*1dd0*/  IADD3 R3, PT, PT, R3, 0x7fc, RZ ;  /* 0x000007fc03037810 */ /* 0x000fe20007ffe0ff */
[----:B0-----:R-:W-:-:S07]  /*1de0*/  VIADD R13, R13, 0x8 ;  /* 0x000000080d0d7836 */ /* 0x001fce0000000000 */
.L_x_31:
[C---:B------:R-:W-:Y:S01]  /*1df0*/  ISETP.GT.U32.AND P1, PT, R2.reuse, 0x7f, PT ;  /* 0x0000007f0200780c */ /* 0x040fe20003f24070 */
[C---:B---34-:R-:W-:Y:S01]  /*1e00*/  IMAD R4, R2.reuse, 0x8, R3 ;  /* 0x0000000802047824 */ /* 0x058fe200078e0203 */
[C---:B------:R-:W-:Y:S01]  /*1e10*/  ISETP.GT.U32.AND P0, PT, R2.reuse, 0x3f, PT ;  /* 0x0000003f0200780c */ /* 0x040fe20003f04070 */
[----:B------:R-:W-:Y:S01]  /*1e20*/  UIADD3 UR4, UPT, UPT, UR4, 0x1, URZ ;  /* 0x0000000104047890 */ /* 0x000fe2000fffe0ff */
[C---:B------:R-:W-:Y:S02]  /*1e30*/  ISETP.GT.U32.AND P2, PT, R2.reuse, 0xf, PT ;  /* 0x0000000f0200780c */ /* 0x040fe40003f44070 */
[C---:B------:R-:W-:Y:S01]  /*1e40*/  ISETP.GT.U32.AND P3, PT, R2.reuse, 0x7, PT ;  /* 0x000000070200780c */ /* 0x040fe20003f64070 */
[----:B------:R-:W-:Y:S01]  /*1e50*/  UISETP.NE.AND UP0, UPT, UR4, URZ, UPT ;  /* 0x000000ff0400728c */ /* 0x000fe2000bf05270 */
[C---:B------:R-:W-:Y:S02]  /*1e60*/  ISETP.GT.U32.AND P4, PT, R2.reuse, 0x3, PT ;  /* 0x000000030200780c */ /* 0x040fe40003f84070 */
[----:B------:R-:W-:-:S02]  /*1e70*/  ISETP.GT.U32.AND P5, PT, R2, 0x1, PT ;  /* 0x000000010200780c */ /* 0x000fc40003fa4070 */
[C---:B------:R-:W-:Y:S01]  /*1e80*/  ISETP.NE.AND P6, PT, R2.reuse, RZ, PT ;  /* 0x000000ff0200720c */ /* 0x040fe20003fc5270 */
[----:B------:R-:W0:Y:S02]  /*1e90*/  @!P1 LDS.64 R6, [R4+-0x3fc] ;  /* 0xfffc040004069984 */ /* 0x000e240000000a00 */
[C-C-:B------:R-:W-:Y:S02]  /*1ea0*/  @!P0 IMAD R9, R2.reuse, 0x10, R3.reuse ;  /* 0x0000001002098824 */ /* 0x140fe400078e0203 */
[C-C-:B------:R-:W-:Y:S02]  /*1eb0*/  @!P2 IMAD R11, R2.reuse, 0x40, R3.reuse ;  /* 0x00000040020ba824 */ /* 0x140fe400078e0203 */
[C-C-:B------:R-:W-:Y:S02]  /*1ec0*/  @!P3 IMAD R12, R2.reuse, 0x80, R3.reuse ;  /* 0x00000080020cb824 */ /* 0x140fe400078e0203 */
[----:B------:R-:W-:Y:S02]  /*1ed0*/  @!P3 IMAD R14, R2, 0x80, R3 ;  /* 0x00000080020eb824 */ /* 0x000fe400078e0203 */
[----:B0-----:R-:W-:-:S05]  /*1ee0*/  @!P1 FADD R7, R7, R6 ;  /* 0x0000000607079221 */ /* 0x001fca0000000000 */
[----:B------:R-:W-:Y:S01]  /*1ef0*/  @!P1 STS [R4+-0x3f8], R7 ;  /* 0xfffc080704009388 */ /* 0x000fe20000000800 */
[----:B------:R-:W-:Y:S01]  /*1f00*/  BAR.SYNC.DEFER_BLOCKING 0x0 ;  /* 0x0000000000007b1d */ /* 0x000fe20000010000 */
[----:B------:R-:W-:-:S13]  /*1f10*/  ISETP.GT.U32.AND P1, PT, R2, 0x1f, PT ;  /* 0x0000001f0200780c */ /* 0x000fda0003f24070 */
[----:B------:R-:W-:Y:S01]  /*1f20*/  @!P1 LEA R10, R2, R3, 0x5 ;  /* 0x00000003020a9211 */ /* 0x000fe200078e28ff */
[----:B------:R-:W-:Y:S04]  /*1f30*/  @!P0 LDS R5, [R9+-0x3f8] ;  /* 0xfffc080009058984 */ /* 0x000fe80000000800 */
[----:B------:R-:W0:Y:S02]  /*1f40*/  @!P0 LDS R6, [R9+-0x3f0] ;  /* 0xfffc100009068984 */ /* 0x000e240000000800 */
[----:B0-----:R-:W-:-:S05]  /*1f50*/  @!P0 FADD R8, R5, R6 ;  /* 0x0000000605088221 */ /* 0x001fca0000000000 */
[----:B------:R0:W-:Y:S01]  /*1f60*/  @!P0 STS [R9+-0x3f0], R8 ;  /* 0xfffc100809008388 */ /* 0x0001e20000000800 */
[----:B------:R-:W-:Y:S01]  /*1f70*/  BAR.SYNC.DEFER_BLOCKING 0x0 ;  /* 0x0000000000007b1d */ /* 0x000fe20000010000 */
[----:B0-----:R-:W-:-:S05]  /*1f80*/  @!P4 LEA R9, R2, R3, 0x8 ;  /* 0x000000030209c211 */ /* 0x001fca00078e40ff */
[----:B------:R-:W-:Y:S04]  /*1f90*/  @!P1 LDS R5, [R10+-0x3f0] ;  /* 0xfffc10000a059984 */ /* 0x000fe80000000800 */
[----:B------:R-:W0:Y:S02]  /*1fa0*/  @!P1 LDS R6, [R10+-0x3e0] ;  /* 0xfffc20000a069984 */ /* 0x000e240000000800 */
[----:B0-----:R-:W-:-:S05]  /*1fb0*/  @!P1 FADD R7, R5, R6 ;  /* 0x0000000605079221 */ /* 0x001fca0000000000 */
[----:B------:R0:W-:Y:S01]  /*1fc0*/  @!P1 STS [R10+-0x3e0], R7 ;  /* 0xfffc20070a009388 */ /* 0x0001e20000000800 */
[----:B------:R-:W-:Y:S01]  /*1fd0*/  BAR.SYNC.DEFER_BLOCKING 0x0 ;  /* 0x0000000000007b1d */ /* 0x000fe20000010000 */
[----:B0-----:R-:W-:-:S05]  /*1fe0*/  @!P5 IMAD R10, R2, 0x200, R3 ;  /* 0x00000200020ad824 */ /* 0x001fca00078e0203 */
        /* <DEDUP_REMOVED lines=9> */
[----:B------:R-:W-:Y:S01]  /*2080*/  @!P3 STS [R12+-0x380], R7 ;  /* 0xfffc80070c00b388 */ /* 0x000fe20000000800 */
[----:B------:R-:W-:Y:S06]  /*2090*/  BAR.SYNC.DEFER_BLOCKING 0x0 ;  /* 0x0000000000007b1d */ /* 0x000fec0000010000 */
        /* <DEDUP_REMOVED lines=11> */
[----:B------:R-:W0:Y:S02]  /*2150*/  @!P6 LDS R6, [R3] ;  /* 0x000000000306e984 */ /* 0x000e240000000800 */
[----:B0-----:R-:W-:-:S05]  /*2160*/  @!P6 FADD R12, R5, R6 ;  /* 0x00000006050ce221 */ /* 0x001fca0000000000 */
[----:B------:R0:W-:Y:S01]  /*2170*/  @!P6 STS [R3], R12 ;  /* 0x0000000c0300e388 */ /* 0x0001e20000000800 */
[----:B------:R-:W-:Y:S01]  /*2180*/  BAR.SYNC.DEFER_BLOCKING 0x0 ;  /* 0x0000000000007b1d */ /* 0x000fe20000010000 */
[----:B0-----:R-:W-:-:S05]  /*2190*/  @!P4 LEA R12, R2, R3, 0x8 ;  /* 0x00000003020cc211 */ /* 0x001fca00078e40ff */
[----:B------:R-:W-:Y:S04]  /*21a0*/  @!P6 LDS R5, [R3] ;  /* 0x000000000305e984 */ /* 0x000fe80000000800 */
[----:B------:R-:W0:Y:S02]  /*21b0*/  @!P6 LDS R6, [R13+-0x4] ;  /* 0xfffffc000d06e984 */ /* 0x000e240000000800 */
[----:B0-----:R-:W-:-:S05]  /*21c0*/  @!P6 FADD R8, R5, R6 ;  /* 0x000000060508e221 */ /* 0x001fca0000000000 */
[----:B------:R0:W-:Y:S04]  /*21d0*/  @!P6 STS [R13], R8 ;  /* 0x000000080d00e388 */ /* 0x0001e80000000800 */
[----:B------:R-:W-:Y:S01]  /*21e0*/  @!P6 STS [R3], RZ ;  /* 0x000000ff0300e388 */ /* 0x000fe20000000800 */
[----:B------:R-:W-:Y:S01]  /*21f0*/  BAR.SYNC.DEFER_BLOCKING 0x0 ;  /* 0x0000000000007b1d */ /* 0x000fe20000010000 */
[----:B0-----:R-:W-:-:S05]  /*2200*/  IADD3 R13, PT, PT, R13, 0x4, RZ ;  /* 0x000000040d0d7810 */ /* 0x001fca0007ffe0ff */
[----:B------:R-:W-:Y:S04]  /*2210*/  @!P6 LDS R5, [R3+-0x200] ;  /* 0xfffe00000305e984 */ /* 0x000fe80000000800 */
[----:B------:R-:W0:Y:S02]  /*2220*/  @!P6 LDS R6, [R3] ;  /* 0x000000000306e984 */ /* 0x000e240000000800 */
[----:B0-----:R-:W-:Y:S02]  /*2230*/  @!P6 FADD R10, R5, R6 ;  /* 0x00000006050ae221 */ /* 0x001fe40000000000 */
[----:B------:R-:W-:Y:S04]  /*2240*/  @!P6 STS [R3+-0x200], R6 ;  /* 0xfffe00060300e388 */ /* 0x000fe80000000800 */
[----:B------:R-:W-:Y:S01]  /*2250*/  @!P6 STS [R3], R10 ;  /* 0x0000000a0300e388 */ /* 0x000fe20000000800 */
[----:B------:R-:W-:Y:S01]  /*2260*/  BAR.SYNC.DEFER_BLOCKING 0x0 ;  /* 0x0000000000007b1d */ /* 0x000fe20000010000 */
[----:B------:R-:W-:-:S05]  /*2270*/  ISETP.GT.U32.AND P6, PT, R2, 0x7f, PT ;  /* 0x0000007f0200780c */ /* 0x000fca0003fc4070 */
[----:B------:R-:W-:Y:S04]  /*2280*/  @!P5 LDS R5, [R11+-0x300] ;  /* 0xfffd00000b05d984 */ /* 0x000fe80000000800 */
[----:B------:R-:W0:Y:S02]  /*2290*/  @!P5 LDS R8, [R11+-0x200] ;  /* 0xfffe00000b08d984 */ /* 0x000e240000000800 */
[----:B0-----:R-:W-:Y:S02]  /*22a0*/  @!P5 FADD R9, R5, R8 ;  /* 0x000000080509d221 */ /* 0x001fe40000000000 */
[----:B------:R-:W-:Y:S04]  /*22b0*/  @!P5 STS [R11+-0x300], R8 ;  /* 0xfffd00080b00d388 */ /* 0x000fe80000000800 */
[----:B------:R0:W-:Y:S01]  /*22c0*/  @!P5 STS [R11+-0x200], R9 ;  /* 0xfffe00090b00d388 */ /* 0x0001e20000000800 */
[----:B------:R-:W-:Y:S01]  /*22d0*/  BAR.SYNC.DEFER_BLOCKING 0x0 ;  /* 0x0000000000007b1d */ /* 0x000fe20000010000 */
[----:B0-----:R-:W-:-:S05]  /*22e0*/  @!P2 IMAD R11, R2, 0x40, R3 ;  /* 0x00000040020ba824 */ /* 0x001fca00078e0203 */
[----:B------:R-:W-:Y:S04]  /*22f0*/  @!P4 LDS R5, [R12+-0x380] ;  /* 0xfffc80000c05c984 */ /* 0x000fe80000000800 */
[----:B------:R-:W0:Y:S02]  /*2300*/  @!P4 LDS R6, [R12+-0x300] ;  /* 0xfffd00000c06c984 */ /* 0x000e240000000800 */
[----:B0-----:R-:W-:Y:S02]  /*2310*/  @!P4 FADD R7, R5, R6 ;  /* 0x000000060507c221 */ /* 0x001fe40000000000 */
[----:B------:R-:W-:Y:S04]  /*2320*/  @!P4 STS [R12+-0x380], R6 ;  /* 0xfffc80060c00c388 */ /* 0x000fe80000000800 */
[----:B------:R0:W-:Y:S01]  /*2330*/  @!P4 STS [R12+-0x300], R7 ;  /* 0xfffd00070c00c388 */ /* 0x0001e20000000800 */
[----:B------:R-:W-:Y:S01]  /*2340*/  BAR.SYNC.DEFER_BLOCKING 0x0 ;  /* 0x0000000000007b1d */ /* 0x000fe20000010000 */
[----:B0-----:R-:W-:-:S05]  /*2350*/  @!P1 LEA R12, R2, R3, 0x5 ;  /* 0x00000003020c9211 */ /* 0x001fca00078e28ff */
[----:B------:R-:W-:Y:S04]  /*2360*/  @!P3 LDS R5, [R14+-0x3c0] ;  /* 0xfffc40000e05b984 */ /* 0x000fe80000000800 */
[----:B------:R-:W0:Y:S02]  /*2370*/  @!P3 LDS R8, [R14+-0x380] ;  /* 0xfffc80000e08b984 */ /* 0x000e240000000800 */
[----:B0-----:R-:W-:Y:S02]  /*2380*/  @!P3 FADD R9, R5, R8 ;  /* 0x000000080509b221 */ /* 0x001fe40000000000 */
[----:B------:R-:W-:Y:S04]  /*2390*/  @!P3 STS [R14+-0x3c0], R8 ;  /* 0xfffc40080e00b388 */ /* 0x000fe80000000800 */
[----:B------:R0:W-:Y:S01]  /*23a0*/  @!P3 STS [R14+-0x380], R9 ;  /* 0xfffc80090e00b388 */ /* 0x0001e20000000800 */
[----:B------:R-:W-:Y:S01]  /*23b0*/  BAR.SYNC.DEFER_BLOCKING 0x0 ;  /* 0x0000000000007b1d */ /* 0x000fe20000010000 */
[----:B0-----:R-:W-:-:S02]  /*23c0*/  @!P0 IMAD R14, R2, 0x10, R3 ;  /* 0x00000010020e8824 */ /* 0x001fc400078e0203 */
[----:B------:R-:W-:-:S03]  /*23d0*/  VIADD R3, R3, 0x400 ;  /* 0x0000040003037836 */ /* 0x000fc60000000000 */
[----:B------:R-:W-:Y:S04]  /*23e0*/  @!P2 LDS R5, [R11+-0x3e0] ;  /* 0xfffc20000b05a984 */ /* 0x000fe80000000800 */
[----:B------:R-:W0:Y:S02]  /*23f0*/  @!P2 LDS R6, [R11+-0x3c0] ;  /* 0xfffc40000b06a984 */ /* 0x000e240000000800 */
[----:B0-----:R-:W-:Y:S02]  /*2400*/  @!P2 FADD R7, R5, R6 ;  /* 0x000000060507a221 */ /* 0x001fe40000000000 */
[----:B------:R-:W-:Y:S04]  /*2410*/  @!P2 STS [R11+-0x3e0], R6 ;  /* 0xfffc20060b00a388 */ /* 0x000fe80000000800 */
[----:B------:R-:W-:Y:S01]  /*2420*/  @!P2 STS [R11+-0x3c0], R7 ;  /* 0xfffc40070b00a388 */ /* 0x000fe20000000800 */
[----:B------:R-:W-:Y:S06]  /*2430*/  BAR.SYNC.DEFER_BLOCKING 0x0 ;  /* 0x0000000000007b1d */ /* 0x000fec0000010000 */
[----:B------:R-:W-:Y:S04]  /*2440*/  @!P1 LDS R5, [R12+-0x3f0] ;  /* 0xfffc10000c059984 */ /* 0x000fe80000000800 */
[----:B------:R-:W0:Y:S02]  /*2450*/  @!P1 LDS R10, [R12+-0x3e0] ;  /* 0xfffc20000c0a9984 */ /* 0x000e240000000800 */
[----:B0-----:R-:W-:-:S02]  /*2460*/  @!P1 FADD R9, R5, R10 ;  /* 0x0000000a05099221 */ /* 0x001fc40000000000 */
        /* <DEDUP_REMOVED lines=9> */
[----:B------:R-:W0:Y:S02]  /*2500*/  @!P6 LDS.64 R6, [R4+-0x3fc] ;  /* 0xfffc04000406e984 */ /* 0x000e240000000a00 */
[----:B0-----:R-:W-:Y:S01]  /*2510*/  @!P6 FADD R11, R7, R6 ;  /* 0x00000006070be221 */ /* 0x001fe20000000000 */
[----:B------:R-:W-:-:S05]  /*2520*/  IMAD.MOV.U32 R10, RZ, RZ, R7 ;  /* 0x000000ffff0a7224 */ /* 0x000fca00078e0007 */
[----:B------:R4:W-:Y:S01]  /*2530*/  @!P6 STS.64 [R4+-0x3fc], R10 ;  /* 0xfffc040a0400e388 */ /* 0x0009e20000000a00 */
[----:B------:R-:W-:Y:S06]  /*2540*/  BAR.SYNC.DEFER_BLOCKING 0x0 ;  /* 0x0000000000007b1d */ /* 0x000fec0000010000 */
[----:B------:R-:W-:Y:S05]  /*2550*/  BRA.U UP0, `(.L_x_31) ;  /* 0xfffffff900247547 */ /* 0x000fea000b83ffff */
.L_x_30:
[----:B-1---5:R-:W1:Y:S02]  /*2560*/  LDC R3, c[0x0][0x390] ;  /* 0x0000e400ff037b82 */ /* 0x022e640000000800 */
[----:B-1----:R-:W-:-:S13]  /*2570*/  ISETP.GE.AND P0, PT, R2, R3, PT ;  /* 0x000000030200720c */ /* 0x002fda0003f06270 */
[----:B------:R-:W-:Y:S05]  /*2580*/  @P0 EXIT ;  /* 0x000000000000094d */ /* 0x000fea0003800000 */
[----:B------:R-:W-:Y:S01]  /*2590*/  LOP3.LUT R6, RZ, R2, RZ, 0x33, !PT ;  /* 0x00000002ff067212 */ /* 0x000fe200078e33ff */
[----:B------:R-:W-:Y:S04]  /*25a0*/  BSSY.RECONVERGENT B0, `(.L_x_32) ;  /* 0x0000031000007945 */ /* 0x000fe80003800200 */
[----:B------:R-:W-:-:S05]  /*25b0*/  IMAD.IADD R6, R6, 0x1, R3 ;  /* 0x0000000106067824 */ /* 0x000fca00078e0203 */
[----:B--234-:R-:W-:-:S04]  /*25c0*/  LOP3.LUT R4, R6, 0x180, RZ, 0xc0, !PT ;  /* 0x0000018006047812 */ /* 0x01cfc800078ec0ff */
[----:B------:R-:W-:-:S13]  /*25d0*/  ISETP.NE.AND P0, PT, R4, 0x180, PT ;  /* 0x000001800400780c */ /* 0x000fda0003f05270 */
[----:B------:R-:W-:Y:S05]  /*25e0*/  @!P0 BRA `(.L_x_33) ;  /* 0x0000000000b08947 */ /* 0x000fea0003800000 */
[----:B------:R-:W0:Y:S01]  /*25f0*/  S2R R11, SR_CgaCtaId ;  /* 0x00000000000b7919 */ /* 0x000e220000008800 */
[----:B------:R-:W1:Y:S01]  /*2600*/  LDC R7, c[0x0][0x398] ;  /* 0x0000e600ff077b82 */ /* 0x000e620000000800 */
[----:B------:R-:W-:Y:S01]  /*2610*/  MOV R8, 0x400 ;  /* 0x0000040000087802 */ /* 0x000fe20000000f00 */
[----:B------:R-:W-:Y:S01]  /*2620*/  BSSY.RECONVERGENT B1, `(.L_x_34) ;  /* 0x0000027000017945 */ /* 0x000fe20003800200 */
[----:B------:R-:W-:Y:S02]  /*2630*/  LEA.HI R10, R6, 0x1, RZ, 0x19 ;  /* 0x00000001060a7811 */ /* 0x000fe400078fc8ff */
[----:B------:R-:W-:Y:S02]  /*2640*/  IADD3 R9, PT, PT, R8, 0x90, RZ ;  /* 0x0000009008097810 */ /* 0x000fe40007ffe0ff */
[----:B------:R-:W-:Y:S01]  /*2650*/  LOP3.LUT R12, R10, 0x3, RZ, 0xc0, !PT ;  /* 0x000000030a0c7812 */ /* 0x000fe200078ec0ff */
[----:B------:R-:W2:Y:S04]  /*2660*/  LDC.64 R4, c[0x0][0x388] ;  /* 0x0000e200ff047b82 */ /* 0x000ea80000000a00 */
[----:B------:R-:W-:Y:S01]  /*2670*/  IMAD.MOV R12, RZ, RZ, -R12 ;  /* 0x000000ffff0c7224 */ /* 0x000fe200078e0a0c */
[C---:B0-----:R-:W-:Y:S01]  /*2680*/  LEA R13, R11.reuse, R9, 0x18 ;  /* 0x000000090b0d7211 */ /* 0x041fe200078ec0ff */
[----:B------:R-:W-:Y:S01]  /*2690*/  VIADD R9, R2, 0x1 ;  /* 0x0000000102097836 */ /* 0x000fe20000000000 */
[----:B------:R-:W-:Y:S01]  /*26a0*/  LEA R8, R11, R8, 0x18 ;  /* 0x000000080b087211 */ /* 0x000fe200078ec0ff */
[----:B------:R-:W-:-:S02]  /*26b0*/  IMAD R11, R3, UR9, R2 ;  /* 0x00000009030b7c24 */ /* 0x000fc4000f8e0202 */
[----:B------:R-:W-:Y:S01]  /*26c0*/  IMAD R10, R2, 0x4, R13 ;  /* 0x00000004020a7824 */ /* 0x000fe200078e020d */
[----:B-1----:R-:W-:-:S07]  /*26d0*/  LEA R2, R7, R2, 0x1 ;  /* 0x0000000207027211 */ /* 0x002fce00078e08ff */
.L_x_35:
[----:B0-----:R-:W-:Y:S02]  /*26e0*/  VIADD R13, R2, 0x1 ;  /* 0x00000001020d7836 */ /* 0x001fe40000000000 */
[----:B------:R-:W-:Y:S02]  /*26f0*/  IMAD R19, R7, 0x8, R10 ;  /* 0x0000000807137824 */ /* 0x000fe400078e020a */
[----:B------:R-:W-:Y:S01]  /*2700*/  VIADD R12, R12, 0x1 ;  /* 0x000000010c0c7836 */ /* 0x000fe20000000000 */
[----:B------:R-:W-:Y:S01]  /*2710*/  SHF.R.S32.HI R14, RZ, 0x1f, R13 ;  /* 0x0000001fff0e7819 */ /* 0x000fe2000001140d */
[----:B------:R-:W-:-:S03]  /*2720*/  VIADD R2, R2, 0x80 ;  /* 0x0000008002027836 */ /* 0x000fc60000000000 */
[----:B------:R-:W-:Y:S02]  /*2730*/  LEA.HI R14, R14, R13, RZ, 0x8 ;  /* 0x0000000d0e0e7211 */ /* 0x000fe400078f40ff */
[C---:B------:R-:W-:Y:S01]  /*2740*/  IADD3 R13, PT, PT, R9.reuse, -0x1, RZ ;  /* 0xffffffff090d7810 */ /* 0x040fe20007ffe0ff */
[----:B------:R-:W-:Y:S01]  /*2750*/  VIADD R9, R9, 0x80 ;  /* 0x0000008009097836 */ /* 0x000fe20000000000 */
[----:B------:R-:W-:Y:S02]  /*2760*/  SHF.R.S32.HI R15, RZ, 0x8, R14 ;  /* 0x00000008ff0f7819 */ /* 0x000fe4000001140e */
[----:B------:R-:W-:Y:S02]  /*2770*/  SHF.R.U32.HI R14, RZ, 0x6, R13 ;  /* 0x00000006ff0e7819 */ /* 0x000fe4000001160d */
[----:B------:R-:W-:Y:S01]  /*2780*/  LDS R13, [R19+0x4] ;  /* 0x00000400130d7984 */ /* 0x000fe20000000800 */
[----:B------:R-:W-:Y:S01]  /*2790*/  IMAD R16, R15, 0x4, R8 ;  /* 0x000000040f107824 */ /* 0x000fe200078e0208 */
[----:B------:R-:W-:-:S02]  /*27a0*/  LOP3.LUT R15, R14, 0x3fffffc, RZ, 0xc0, !PT ;  /* 0x03fffffc0e0f7812 */ /* 0x000fc400078ec0ff */
[----:B------:R0:W-:Y:S01]  /*27b0*/  LDS R14, [R10] ;  /* 0x000000000a0e7984 */ /* 0x0001e20000000800 */
[----:B------:R-:W-:Y:S02]  /*27c0*/  ISETP.NE.AND P0, PT, R12, RZ, PT ;  /* 0x000000ff0c00720c */ /* 0x000fe40003f05270 */
[----:B------:R-:W-:Y:S01]  /*27d0*/  IADD3 R17, PT, PT, R8, R15, RZ ;  /* 0x0000000f08117210 */ /* 0x000fe20007ffe0ff */
[----:B------:R-:W1:Y:S04]  /*27e0*/  LDS R16, [R16] ;  /* 0x0000000010107984 */ /* 0x000e680000000800 */
[----:B------:R-:W3:Y:S01]  /*27f0*/  LDS R18, [R17] ;  /* 0x0000000011127984 */ /* 0x000ee20000000800 */
[----:B0-----:R-:W-:Y:S02]  /*2800*/  VIADD R10, R10, 0x200 ;  /* 0x000002000a0a7836 */ /* 0x001fe40000000000 */
[----:B-1----:R-:W-:-:S04]  /*2810*/  FADD R13, R13, R16 ;  /* 0x000000100d0d7221 */ /* 0x002fc80000000000 */
[----:B------:R-:W-:Y:S01]  /*2820*/  FADD R13, R13, -R14 ;  /* 0x8000000e0d0d7221 */ /* 0x000fe20000000000 */
[C---:B--2---:R-:W-:Y:S01]  /*2830*/  IMAD.WIDE R14, R11.reuse, 0x4, R4 ;  /* 0x000000040b0e7825 */ /* 0x044fe200078e0204 */
[----:B------:R-:W-:-:S03]  /*2840*/  IADD3 R11, PT, PT, R11, 0x80, RZ ;  /* 0x000000800b0b7810 */ /* 0x000fc60007ffe0ff */
[----:B---3--:R-:W-:-:S04]  /*2850*/  FADD R13, R13, -R18 ;  /* 0x800000120d0d7221 */ /* 0x008fc80000000000 */
[----:B------:R-:W-:-:S05]  /*2860*/  FMUL R13, R13, R0 ;  /* 0x000000000d0d7220 */ /* 0x000fca0000400000 */
[----:B------:R0:W-:Y:S01]  /*2870*/  STG.E desc[UR10][R14.64], R13 ;  /* 0x0000000d0e007986 */ /* 0x0001e2000c10190a */
[----:B------:R-:W-:Y:S05]  /*2880*/  @P0 BRA `(.L_x_35) ;  /* 0xfffffffc00940947 */ /* 0x000fea000383ffff */
[----:B------:R-:W-:Y:S05]  /*2890*/  BSYNC.RECONVERGENT B1 ;  /* 0x0000000000017941 */ /* 0x000fea0003800200 */
.L_x_34:
[----:B------:R-:W-:-:S07]  /*28a0*/  IADD3 R2, PT, PT, R9, -0x1, RZ ;  /* 0xffffffff09027810 */ /* 0x000fce0007ffe0ff */
.L_x_33:
[----:B------:R-:W-:Y:S05]  /*28b0*/  BSYNC.RECONVERGENT B0 ;  /* 0x0000000000007941 */ /* 0x000fea0003800200 */
.L_x_32:
[----:B------:R-:W-:-:S13]  /*28c0*/  ISETP.GE.U32.AND P0, PT, R6, 0x180, PT ;  /* 0x000001800600780c */ /* 0x000fda0003f06070 */
[----:B------:R-:W-:Y:S05]  /*28d0*/  @!P0 EXIT ;  /* 0x000000000000894d */ /* 0x000fea0003800000 */
[----:B------:R-:W1:Y:S01]  /*28e0*/  S2UR UR6, SR_CgaCtaId ;  /* 0x00000000000679c3 */ /* 0x000e620000008800 */
[----:B------:R-:W-:Y:S02]  /*28f0*/  UMOV UR4, 0x400 ;  /* 0x0000040000047882 */ /* 0x000fe40000000000 */
[----:B------:R-:W-:-:S05]  /*2900*/  UIADD3 UR5, UPT, UPT, UR4, 0x90, URZ ;  /* 0x0000009004057890 */ /* 0x000fca000fffe0ff */
[----:B------:R-:W2:Y:S08]  /*2910*/  LDC R7, c[0x0][0x398] ;  /* 0x0000e600ff077b82 */ /* 0x000eb00000000800 */
[----:B------:R-:W3:Y:S01]  /*2920*/  LDC.64 R4, c[0x0][0x388] ;  /* 0x0000e200ff047b82 */ /* 0x000ee20000000a00 */
[----:B-1----:R-:W-:Y:S02]  /*2930*/  ULEA UR4, UR6, UR4, 0x18 ;  /* 0x0000000406047291 */ /* 0x002fe4000f8ec0ff */
[----:B------:R-:W-:-:S12]  /*2940*/  ULEA UR5, UR6, UR5, 0x18 ;  /* 0x0000000506057291 */ /* 0x000fd8000f8ec0ff */
.L_x_36:
[C---:B------:R-:W-:Y:S01]  /*2950*/  VIADD R6, R2.reuse, UR8 ;  /* 0x0000000802067c36 */ /* 0x040fe20008000000 */
[----:B0-----:R-:W-:Y:S01]  /*2960*/  IADD3 R14, PT, PT, R2, 0x80, RZ ;  /* 0x00000080020e7810 */ /* 0x001fe20007ffe0ff */
[----:B-12---:R-:W-:Y:S02]  /*2970*/  IMAD R17, R7, 0x2, R2 ;  /* 0x0000000207117824 */ /* 0x006fe400078e0202 */
[C---:B------:R-:W-:Y:S01]  /*2980*/  VIADD R18, R6.reuse, 0x80 ;  /* 0x0000008006127836 */ /* 0x040fe20000000000 */
[C---:B------:R-:W-:Y:S01]  /*2990*/  IADD3 R20, PT, PT, R6.reuse, 0x100, RZ ;  /* 0x0000010006147810 */ /* 0x040fe20007ffe0ff */
[----:B------:R-:W-:Y:S01]  /*29a0*/  VIADD R19, R6, 0x180 ;  /* 0x0000018006137836 */ /* 0x000fe20000000000 */
[----:B------:R-:W-:Y:S01]  /*29b0*/  SHF.R.S32.HI R9, RZ, 0x1f, R6 ;  /* 0x0000001fff097819 */ /* 0x000fe20000011406 */
[C---:B------:R-:W-:Y:S01]  /*29c0*/  VIADD R15, R2.reuse, 0x100 ;  /* 0x00000100020f7836 */ /* 0x040fe20000000000 */
[----:B------:R-:W-:Y:S01]  /*29d0*/  SHF.R.S32.HI R11, RZ, 0x1f, R18 ;  /* 0x0000001fff0b7819 */ /* 0x000fe20000011412 */
[----:B------:R-:W-:Y:S01]  /*29e0*/  VIADD R16, R2, 0x180 ;  /* 0x0000018002107836 */ /* 0x000fe20000000000 */
[----:B------:R-:W-:-:S02]  /*29f0*/  SHF.R.S32.HI R13, RZ, 0x1f, R20 ;  /* 0x0000001fff0d7819 */ /* 0x000fc40000011414 */
[----:B------:R-:W-:Y:S02]  /*2a00*/  SHF.R.S32.HI R8, RZ, 0x1f, R19 ;  /* 0x0000001fff087819 */ /* 0x000fe40000011413 */
[----:B------:R-:W-:Y:S02]  /*2a10*/  LEA.HI R18, R11, R18, RZ, 0x8 ;  /* 0x000000120b127211 */ /* 0x000fe400078f40ff */
[----:B------:R-:W-:Y:S02]  /*2a20*/  LEA.HI R20, R13, R20, RZ, 0x8 ;  /* 0x000000140d147211 */ /* 0x000fe400078f40ff */
[----:B------:R-:W-:Y:S02]  /*2a30*/  LEA.HI R19, R8, R19, RZ, 0x8 ;  /* 0x0000001308137211 */ /* 0x000fe400078f40ff */
[----:B------:R-:W-:Y:S02]  /*2a40*/  LEA.HI R9, R9, R6, RZ, 0x8 ;  /* 0x0000000609097211 */ /* 0x000fe400078f40ff */
[----:B------:R-:W-:-:S02]  /*2a50*/  SHF.R.S32.HI R18, RZ, 0x8, R18 ;  /* 0x00000008ff127819 */ /* 0x000fc40000011412 */
[----:B------:R-:W-:Y:S02]  /*2a60*/  SHF.R.S32.HI R21, RZ, 0x8, R20 ;  /* 0x00000008ff157819 */ /* 0x000fe40000011414 */
[----:B------:R-:W-:Y:S02]  /*2a70*/  SHF.R.S32.HI R19, RZ, 0x8, R19 ;  /* 0x00000008ff137819 */ /* 0x000fe40000011413 */
[----:B------:R-:W-:Y:S02]  /*2a80*/  SHF.R.S32.HI R12, RZ, 0x8, R9 ;  /* 0x00000008ff0c7819 */ /* 0x000fe40000011409 */
[----:B------:R-:W-:Y:S02]  /*2a90*/  LEA R23, R18, UR4, 0x2 ;  /* 0x0000000412177c11 */ /* 0x000fe4000f8e10ff */
[----:B------:R-:W-:Y:S02]  /*2aa0*/  LEA R21, R21, UR4, 0x2 ;  /* 0x0000000415157c11 */ /* 0x000fe4000f8e10ff */
[----:B------:R-:W-:-:S02]  /*2ab0*/  LEA R22, R19, UR4, 0x2 ;  /* 0x0000000413167c11 */ /* 0x000fc4000f8e10ff */
[----:B------:R-:W-:Y:S01]  /*2ac0*/  LEA R17, R17, UR5, 0x2 ;  /* 0x0000000511117c11 */ /* 0x000fe2000f8e10ff */
[----:B------:R-:W-:Y:S01]  /*2ad0*/  LDS R23, [R23] ;  /* 0x0000000017177984 */ /* 0x000fe20000000800 */
[----:B------:R-:W-:Y:S02]  /*2ae0*/  LEA R24, R12, UR4, 0x2 ;  /* 0x000000040c187c11 */ /* 0x000fe4000f8e10ff */
[----:B------:R-:W-:Y:S01]  /*2af0*/  SHF.R.U32.HI R14, RZ, 0x6, R14 ;  /* 0x00000006ff0e7819 */ /* 0x000fe2000001160e */
[----:B------:R-:W-:Y:S01]  /*2b00*/  LDS R11, [R17+0x4] ;  /* 0x00000400110b7984 */ /* 0x000fe20000000800 */
[----:B------:R-:W-:Y:S02]  /*2b10*/  SHF.R.U32.HI R6, RZ, 0x6, R2 ;  /* 0x00000006ff067819 */ /* 0x000fe40000011602 */
[----:B------:R-:W-:Y:S01]  /*2b20*/  SHF.R.U32.HI R15, RZ, 0x6, R15 ;  /* 0x00000006ff0f7819 */ /* 0x000fe2000001160f */
[----:B------:R-:W0:Y:S01]  /*2b30*/  LDS R12, [R17+0x204] ;  /* 0x00020400110c7984 */ /* 0x000e220000000800 */
[----:B------:R-:W-:-:S02]  /*2b40*/  LEA R13, R2, UR5, 0x2 ;  /* 0x00000005020d7c11 */ /* 0x000fc4000f8e10ff */
[----:B------:R-:W-:Y:S01]  /*2b50*/  SHF.R.U32.HI R16, RZ, 0x6, R16 ;  /* 0x00000006ff107819 */ /* 0x000fe20000011610 */
[----:B------:R-:W1:Y:S01]  /*2b60*/  LDS R20, [R24] ;  /* 0x0000000018147984 */ /* 0x000e620000000800 */
[----:B------:R-:W-:Y:S02]  /*2b70*/  LOP3.LUT R25, R14, 0x3fffffc, RZ, 0xc0, !PT ;  /* 0x03fffffc0e197812 */ /* 0x000fe400078ec0ff */
[----:B------:R-:W-:Y:S01]  /*2b80*/  LOP3.LUT R14, R15, 0x3fffffc, RZ, 0xc0, !PT ;  /* 0x03fffffc0f0e7812 */ /* 0x000fe200078ec0ff */
[----:B------:R-:W-:Y:S01]  /*2b90*/  LDS R18, [R17+0x404] ;  /* 0x0004040011127984 */ /* 0x000fe20000000800 */
[----:B------:R-:W-:Y:S02]  /*2ba0*/  LOP3.LUT R10, R6, 0x3fffffc, RZ, 0xc0, !PT ;  /* 0x03fffffc060a7812 */ /* 0x000fe400078ec0ff */
[----:B------:R-:W-:Y:S01]  /*2bb0*/  LOP3.LUT R15, R16, 0x3fffffc, RZ, 0xc0, !PT ;  /* 0x03fffffc100f7812 */ /* 0x000fe200078ec0ff */
[----:B------:R-:W-:Y:S04]  /*2bc0*/  LDS R19, [R17+0x604] ;  /* 0x0006040011137984 */ /* 0x000fe80000000800 */
[----:B------:R-:W2:Y:S04]  /*2bd0*/  LDS R21, [R21] ;  /* 0x0000000015157984 */ /* 0x000ea80000000800 */
[----:B------:R-:W4:Y:S04]  /*2be0*/  LDS R22, [R22] ;  /* 0x0000000016167984 */ /* 0x000f280000000800 */
[----:B------:R-:W5:Y:S04]  /*2bf0*/  LDS R6, [R13] ;  /* 0x000000000d067984 */ /* 0x000f680000000800 */
[----:B------:R-:W3:Y:S04]  /*2c00*/  LDS R8, [R13+0x200] ;  /* 0x000200000d087984 */ /* 0x000ee80000000800 */
[----:B------:R-:W3:Y:S04]  /*2c10*/  LDS R9, [R13+0x400] ;  /* 0x000400000d097984 */ /* 0x000ee80000000800 */
[----:B------:R-:W3:Y:S04]  /*2c20*/  LDS R13, [R13+0x600] ;  /* 0x000600000d0d7984 */ /* 0x000ee80000000800 */
[----:B------:R-:W3:Y:S01]  /*2c30*/  LDS R10, [R10+UR4] ;  /* 0x000000040a0a7984 */ /* 0x000ee20008000800 */
[----:B0-----:R-:W-:-:S03]  /*2c40*/  FADD R23, R12, R23 ;  /* 0x000000170c177221 */ /* 0x001fc60000000000 */
[----:B------:R-:W0:Y:S01]  /*2c50*/  LDS R16, [R25+UR4] ;  /* 0x0000000419107984 */ /* 0x000e220008000800 */
[----:B-1----:R-:W-:-:S03]  /*2c60*/  FADD R11, R11, R20 ;  /* 0x000000140b0b7221 */ /* 0x002fc60000000000 */
[----:B------:R-:W1:Y:S04]  /*2c70*/  LDS R14, [R14+UR4] ;  /* 0x000000040e0e7984 */ /* 0x000e680008000800 */
[----:B------:R-:W1:Y:S01]  /*2c80*/  LDS R15, [R15+UR4] ;  /* 0x000000040f0f7984 */ /* 0x000e620008000800 */
[----:B--2---:R-:W-:Y:S01]  /*2c90*/  FADD R18, R18, R21 ;  /* 0x0000001512127221 */ /* 0x004fe20000000000 */
[----:B----4-:R-:W-:Y:S01]  /*2ca0*/  FADD R22, R19, R22 ;  /* 0x0000001613167221 */ /* 0x010fe20000000000 */
[----:B-----5:R-:W-:Y:S01]  /*2cb0*/  FADD R11, R11, -R6 ;  /* 0x800000060b0b7221 */ /* 0x020fe20000000000 */
[----:B---3--:R-:W-:Y:S01]  /*2cc0*/  FADD R23, R23, -R8 ;  /* 0x8000000817177221 */ /* 0x008fe20000000000 */
[----:B------:R-:W-:Y:S01]  /*2cd0*/  FADD R17, R18, -R9 ;  /* 0x8000000912117221 */ /* 0x000fe20000000000 */
[----:B------:R-:W-:Y:S01]  /*2ce0*/  IMAD R9, R3, UR9, R2 ;  /* 0x0000000903097c24 */ /* 0x000fe2000f8e0202 */
[----:B------:R-:W-:Y:S01]  /*2cf0*/  IADD3 R2, PT, PT, R2, 0x200, RZ ;  /* 0x0000020002027810 */ /* 0x000fe20007ffe0ff */
[----:B------:R-:W-:-:S02]  /*2d00*/  FADD R22, R22, -R13 ;  /* 0x8000000d16167221 */ /* 0x000fc40000000000 */
[----:B------:R-:W-:Y:S01]  /*2d10*/  IMAD.WIDE R8, R9, 0x4, R4 ;  /* 0x0000000409087825 */ /* 0x000fe200078e0204 */
[----:B------:R-:W-:-:S03]  /*2d20*/  ISETP.GE.AND P0, PT, R2, R3, PT ;  /* 0x000000030200720c */ /* 0x000fc60003f06270 */
[----:B------:R-:W-:Y:S01]  /*2d30*/  FADD R11, R11, -R10 ;  /* 0x8000000a0b0b7221 */ /* 0x000fe20000000000 */
[----:B0-----:R-:W-:-:S03]  /*2d40*/  FADD R23, R23, -R16 ;  /* 0x8000001017177221 */ /* 0x001fc60000000000 */
[-C--:B------:R-:W-:Y:S01]  /*2d50*/  FMUL R11, R11, R0.reuse ;  /* 0x000000000b0b7220 */ /* 0x080fe20000400000 */
[----:B-1----:R-:W-:Y:S01]  /*2d60*/  FADD R17, R17, -R14 ;  /* 0x8000000e11117221 */ /* 0x002fe20000000000 */
[----:B------:R-:W-:-:S03]  /*2d70*/  FMUL R23, R23, R0 ;  /* 0x0000000017177220 */ /* 0x000fc60000400000 */
[----:B------:R1:W-:Y:S01]  /*2d80*/  STG.E desc[UR10][R8.64], R11 ;  /* 0x0000000b08007986 */ /* 0x0003e2000c10190a */
[----:B------:R-:W-:Y:S01]  /*2d90*/  FADD R15, R22, -R15 ;  /* 0x8000000f160f7221 */ /* 0x000fe20000000000 */
[-C--:B------:R-:W-:Y:S02]  /*2da0*/  FMUL R17, R17, R0.reuse ;  /* 0x0000000011117220 */ /* 0x080fe40000400000 */
[----:B------:R1:W-:Y:S01]  /*2db0*/  STG.E desc[UR10][R8.64+0x200], R23 ;  /* 0x0002001708007986 */ /* 0x0003e2000c10190a */
[----:B------:R-:W-:-:S03]  /*2dc0*/  FMUL R15, R15, R0 ;  /* 0x000000000f0f7220 */ /* 0x000fc60000400000 */
[----:B------:R1:W-:Y:S04]  /*2dd0*/  STG.E desc[UR10][R8.64+0x400], R17 ;  /* 0x0004001108007986 */ /* 0x0003e8000c10190a */
[----:B------:R1:W-:Y:S01]  /*2de0*/  STG.E desc[UR10][R8.64+0x600], R15 ;  /* 0x0006000f08007986 */ /* 0x0003e2000c10190a */
[----:B------:R-:W-:Y:S05]  /*2df0*/  @!P0 BRA `(.L_x_36) ;  /* 0xfffffff800d48947 */ /* 0x000fea000383ffff */
[----:B------:R-:W-:Y:S05]  /*2e00*/  EXIT ;  /* 0x000000000000794d */ /* 0x000fea0003800000 */
        .weak           $__internal_0_$__cuda_sm20_rcp_rn_f32_slowpath
        .type           $__internal_0_$__cuda_sm20_rcp_rn_f32_slowpath,@function
        .size           $__internal_0_$__cuda_sm20_rcp_rn_f32_slowpath,(.L_x_41 - $__internal_0_$__cuda_sm20_rcp_rn_f32_slowpath)
$__internal_0_$__cuda_sm20_rcp_rn_f32_slowpath:
[----:B------:R-:W-:-:S05]  /*2e10*/  IMAD.SHL.U32 R3, R0, 0x2, RZ ;  /* 0x0000000200037824 */ /* 0x000fca00078e00ff */
[----:B------:R-:W-:-:S04]  /*2e20*/  SHF.R.U32.HI R3, RZ, 0x18, R3 ;  /* 0x00000018ff037819 */ /* 0x000fc80000011603 */
[----:B------:R-:W-:-:S13]  /*2e30*/  ISETP.NE.U32.AND P0, PT, R3, RZ, PT ;  /* 0x000000ff0300720c */ /* 0x000fda0003f05070 */
[----:B------:R-:W-:Y:S05]  /*2e40*/  @P0 BRA `(.L_x_37) ;  /* 0x00000000002c0947 */ /* 0x000fea0003800000 */
[----:B------:R-:W-:-:S05]  /*2e50*/  IMAD.SHL.U32 R3, R0, 0x2, RZ ;  /* 0x0000000200037824 */ /* 0x000fca00078e00ff */
[----:B------:R-:W-:-:S13]  /*2e60*/  ISETP.NE.AND P0, PT, R3, RZ, PT ;  /* 0x000000ff0300720c */ /* 0x000fda0003f05270 */
[----:B------:R2:W3:Y:S01]  /*2e70*/  @!P0 MUFU.RCP R3, R0 ;  /* 0x0000000000038308 */ /* 0x0004e20000001000 */
[----:B------:R-:W-:Y:S05]  /*2e80*/  @!P0 BRA `(.L_x_38) ;  /* 0x0000000000a48947 */ /* 0x000fea0003800000 */
[----:B------:R-:W-:-:S04]  /*2e90*/  FFMA R5, R0, 1.84467440737095516160e+19, RZ ;  /* 0x5f80000000057823 */ /* 0x000fc800000000ff */
[----:B--2---:R-:W3:Y:S02]  /*2ea0*/  MUFU.RCP R0, R5 ;  /* 0x0000000500007308 */ /* 0x004ee40000001000 */
[----:B---3--:R-:W-:-:S04]  /*2eb0*/  FFMA R3, R5, R0, -1 ;  /* 0xbf80000005037423 */ /* 0x008fc80000000000 */
[----:B------:R-:W-:-:S04]  /*2ec0*/  FADD.FTZ R3, -R3, -RZ ;  /* 0x800000ff03037221 */ /* 0x000fc80000010100 */
[----:B------:R-:W-:-:S04]  /*2ed0*/  FFMA R0, R0, R3, R0 ;  /* 0x0000000300007223 */ /* 0x000fc80000000000 */
[----:B------:R-:W-:Y:S01]  /*2ee0*/  FFMA R3, R0, 1.84467440737095516160e+19, RZ ;  /* 0x5f80000000037823 */ /* 0x000fe200000000ff */
[----:B------:R-:W-:Y:S06]  /*2ef0*/  BRA `(.L_x_38) ;  /* 0x0000000000887947 */ /* 0x000fec0003800000 */
.L_x_37:
[----:B------:R-:W-:-:S04]  /*2f00*/  IADD3 R5, PT, PT, R3, -0xfd, RZ ;  /* 0xffffff0303057810 */ /* 0x000fc80007ffe0ff */
[----:B------:R-:W-:-:S13]  /*2f10*/  ISETP.GT.U32.AND P0, PT, R5, 0x1, PT ;  /* 0x000000010500780c */ /* 0x000fda0003f04070 */
[----:B------:R-:W-:Y:S05]  /*2f20*/  @P0 BRA `(.L_x_39) ;  /* 0x0000000000780947 */ /* 0x000fea0003800000 */
[----:B------:R-:W-:Y:S01]  /*2f30*/  LOP3.LUT R6, R0, 0x7fffff, RZ, 0xc0, !PT ;  /* 0x007fffff00067812 */ /* 0x000fe200078ec0ff */
[----:B------:R-:W-:Y:S02]  /*2f40*/  IMAD.MOV.U32 R10, RZ, RZ, 0x3 ;  /* 0x00000003ff0a7424 */ /* 0x000fe400078e00ff */
[----:B------:R-:W-:Y:S01]  /*2f50*/  VIADD R3, R3, 0xffffff04 ;  /* 0xffffff0403037836 */ /* 0x000fe20000000000 */
[----:B------:R-:W-:Y:S02]  /*2f60*/  LOP3.LUT R6, R6, 0x3f800000, RZ, 0xfc, !PT ;  /* 0x3f80000006067812 */ /* 0x000fe400078efcff */
[----:B------:R-:W-:Y:S02]  /*2f70*/  SHF.L.U32 R11, R10, R5, RZ ;  /* 0x000000050a0b7219 */ /* 0x000fe400000006ff */
[----:B------:R-:W0:Y:S02]  /*2f80*/  MUFU.RCP R7, R6 ;  /* 0x0000000600077308 */ /* 0x000e240000001000 */
[----:B0-----:R-:W-:-:S04]  /*2f90*/  FFMA R8, R6, R7, -1 ;  /* 0xbf80000006087423 */ /* 0x001fc80000000007 */
[----:B------:R-:W-:-:S04]  /*2fa0*/  FADD.FTZ R8, -R8, -RZ ;  /* 0x800000ff08087221 */ /* 0x000fc80000010100 */
[CCC-:B------:R-:W-:Y:S01]  /*2fb0*/  FFMA.RM R9, R7.reuse, R8.reuse, R7.reuse ;  /* 0x0000000807097223 */ /* 0x1c0fe20000004007 */
[----:B------:R-:W-:-:S04]  /*2fc0*/  FFMA.RP R8, R7, R8, R7 ;  /* 0x0000000807087223 */ /* 0x000fc80000008007 */
[C---:B------:R-:W-:Y:S02]  /*2fd0*/  LOP3.LUT R7, R9.reuse, 0x7fffff, RZ, 0xc0, !PT ;  /* 0x007fffff09077812 */ /* 0x040fe400078ec0ff */
[----:B------:R-:W-:Y:S02]  /*2fe0*/  FSETP.NEU.FTZ.AND P0, PT, R9, R8, PT ;  /* 0x000000080900720b */ /* 0x000fe40003f1d000 */
[----:B------:R-:W-:Y:S02]  /*2ff0*/  LOP3.LUT R8, R7, 0x800000, RZ, 0xfc, !PT ;  /* 0x0080000007087812 */ /* 0x000fe400078efcff */
[----:B------:R-:W-:Y:S02]  /*3000*/  SEL R7, RZ, 0xffffffff, !P0 ;  /* 0xffffffffff077807 */ /* 0x000fe40004000000 */
[----:B------:R-:W-:Y:S02]  /*3010*/  LOP3.LUT R6, R11, R8, RZ, 0xc0, !PT ;  /* 0x000000080b067212 */ /* 0x000fe400078ec0ff */
[----:B------:R-:W-:Y:S01]  /*3020*/  SHF.R.U32.HI R3, RZ, R3, R8 ;  /* 0x00000003ff037219 */ /* 0x000fe20000011608 */
[----:B------:R-:W-:Y:S01]  /*3030*/  IMAD.MOV R7, RZ, RZ, -R7 ;  /* 0x000000ffff077224 */ /* 0x000fe200078e0a07 */
[----:B------:R-:W-:-:S04]  /*3040*/  SHF.R.U32.HI R6, RZ, R5, R6 ;  /* 0x00000005ff067219 */ /* 0x000fc80000011606 */
[----:B------:R-:W-:Y:S02]  /*3050*/  LOP3.LUT P1, RZ, R7, R5, R8, 0xf8, !PT ;  /* 0x0000000507ff7212 */ /* 0x000fe4000782f808 */
[C---:B------:R-:W-:Y:S02]  /*3060*/  LOP3.LUT P0, RZ, R6.reuse, 0x1, RZ, 0xc0, !PT ;  /* 0x0000000106ff7812 */ /* 0x040fe4000780c0ff */
[----:B------:R-:W-:-:S04]  /*3070*/  LOP3.LUT P2, RZ, R6, 0x2, RZ, 0xc0, !PT ;  /* 0x0000000206ff7812 */ /* 0x000fc8000784c0ff */
[----:B------:R-:W-:Y:S02]  /*3080*/  PLOP3.LUT P0, PT, P0, P1, P2, 0xe0, 0x0 ;  /* 0x000000000000781c */ /* 0x000fe40000703c20 */
[----:B------:R-:W-:Y:S02]  /*3090*/  LOP3.LUT P1, RZ, R0, 0x7fffff, RZ, 0xc0, !PT ;  /* 0x007fffff00ff7812 */ /* 0x000fe4000782c0ff */
[----:B------:R-:W-:-:S04]  /*30a0*/  SEL R5, RZ, 0x1, !P0 ;  /* 0x00000001ff057807 */ /* 0x000fc80004000000 */
[----:B------:R-:W-:-:S04]  /*30b0*/  IADD3 R5, PT, PT, -R5, RZ, RZ ;  /* 0x000000ff05057210 */ /* 0x000fc80007ffe1ff */
[----:B------:R-:W-:-:S13]  /*30c0*/  ISETP.GE.AND P0, PT, R5, RZ, PT ;  /* 0x000000ff0500720c */ /* 0x000fda0003f06270 */
[----:B------:R-:W-:-:S05]  /*30d0*/  @!P0 VIADD R3, R3, 0x1 ;  /* 0x0000000103038836 */ /* 0x000fca0000000000 */
[----:B------:R-:W-:-:S04]  /*30e0*/  @!P1 SHF.L.U32 R3, R3, 0x1, RZ ;  /* 0x0000000103039819 */ /* 0x000fc800000006ff */
[----:B------:R-:W-:Y:S01]  /*30f0*/  LOP3.LUT R3, R3, 0x80000000, R0, 0xf8, !PT ;  /* 0x8000000003037812 */ /* 0x000fe200078ef800 */
[----:B------:R-:W-:Y:S06]  /*3100*/  BRA `(.L_x_38) ;  /* 0x0000000000047947 */ /* 0x000fec0003800000 */
.L_x_39:
[----:B------:R0:W1:Y:S02]  /*3110*/  MUFU.RCP R3, R0 ;  /* 0x0000000000037308 */ /* 0x0000640000001000 */
.L_x_38:
[----:B------:R-:W-:-:S04]  /*3120*/  IMAD.MOV.U32 R5, RZ, RZ, 0x0 ;  /* 0x00000000ff057424 */ /* 0x000fc800078e00ff */
[----:B0123--:R-:W-:Y:S05]  /*3130*/  RET.REL.NODEC R4 `(_Z20d_boxfilter_x_globalPfS_iii) ;  /* 0xffffffcc04b07950 */ /* 0x00ffea0003c3ffff */
.L_x_40:
[----:B------:R-:W-:-:S00]  /*3140*/  BRA `(.L_x_40) ;  /* 0xfffffffc00fc7947 */ /* 0x000fc0000383ffff */
[----:B------:R-:W-:-:S00]  /*3150*/  NOP ;  /* 0x0000000000007918 */ /* 0x000fc00000000000 */
        /* <DEDUP_REMOVED lines=10> */
.L_x_41:


//--------------------- .nv.shared._Z20d_boxfilter_x_globalPfS_iii --------------------------
	.section	.nv.shared._Z20d_boxfilter_x_globalPfS_iii,"aw",@nobits
	.sectionflags	@""
	.align	16
.nv.shared._Z20d_boxfilter_x_globalPfS_iii:
	.zero		1168


//--------------------- .nv.shared.reserved.0     --------------------------
	.section	.nv.shared.reserved.0,"aw",@nobits
	.weak		__nv_reservedSMEM_offset_0_alias
	.size		__nv_reservedSMEM_offset_0_alias, 0, 64
	.other		__nv_reservedSMEM_offset_0_alias,@"STO_CUDA_RESERVED_SHARED STV_DEFAULT"
__nv_reservedSMEM_offset_0_alias:
	.zero		0
	.zero		64


//--------------------- .nv.constant0._Z20d_boxfilter_x_globalPfS_iii --------------------------
	.section	.nv.constant0._Z20d_boxfilter_x_globalPfS_iii,"a",@progbits
	.sectionflags	@""
	.align	4
.nv.constant0._Z20d_boxfilter_x_globalPfS_iii:
	.zero		924


//--------------------- SYMBOLS --------------------------

	.type		.nv.reservedSmem.offset0,@object
	.size		.nv.reservedSmem.offset0,0x4
	.type		.nv.reservedSmem.cap,@object
	.size		.nv.reservedSmem.cap,0x4
